# CuTe-DSL kernel — source=cudnn_frontend_dsl family=grouped_gemm_swiglu
# config = {"ab_dtype": "Float8E4M3FN", "sf_vec": 16, "d_dtype": "BFloat16", "vector_f32": false, "mma_mn": [128, 128], "cluster_mn": [1, 1]}


// ===== COMPILED SASS (sm_100a) =====

	.target	sm_100a

	.elftype	@"ET_EXEC"


//--------------------- .note.nv.tkinfo           --------------------------
	.section	.note.nv.tkinfo,"",@"SHT_NOTE"
	.sectionflags	@"SHF_NOTE_NV_TKINFO"
	.tkinfo
        /*0018*/ 	.word	0x00000081
        /*0030*/ 	.string	""
        /*0030*/ 	.string	"ptxas"
        /*0030*/ 	.string	"Cuda compilation tools, release 12.9, V12.9.83"
        /*0030*/ 	.string	"Build system must define TOOLS_VERSION_EXTENDED"
        /*0030*/ 	.string	"-O 3 -arch sm_100a "



//--------------------- .note.nv.cuver            --------------------------
	.section	.note.nv.cuver,"",@"SHT_NOTE"
	.sectionflags	@"SHF_NOTE_NV_CUVER"
        /*0018*/ 	.short	0x0001
        /*001a*/ 	.short	0x0064
        /*001c*/ 	.short	0x0001
        /*001e*/ 	.short	0x0000
        /*0020*/ 	.short	0x0001
        /*0022*/ 	.short	0x0000


//--------------------- .nv.info                  --------------------------
	.section	.nv.info,"",@"SHT_CUDA_INFO"
	.align	4


	//----- nvinfo : EIATTR_REGCOUNT
	.align		4
        /*0000*/ 	.byte	0x04, 0x2f
        /*0002*/ 	.short	(.L_4 - .L_3)
	.align		4
.L_3:
        /*0004*/ 	.word	index@(kernel_cutlass_kernel_cudnngrouped_gemmgrouped_gemm_swiglugrouped_gemm_swiglu_quantBlockScaledContiguousGroupedGemmKernel_object_at__TiledMMA_ThrLayoutVMNK11110000_PermutationMNK____MMAAt_0)
        /*0008*/ 	.word	0x00000087


	//----- nvinfo : EIATTR_FRAME_SIZE
	.align		4
.L_4:
        /*000c*/ 	.byte	0x04, 0x11
        /*000e*/ 	.short	(.L_6 - .L_5)
	.align		4
.L_5:
        /*0010*/ 	.word	index@($__internal_2_$__cuda_sm10x_tcgen05_guardrail_trap_unallocated_columns_being_dealloced)
        /*0014*/ 	.word	0x00000000


	//----- nvinfo : EIATTR_FRAME_SIZE
	.align		4
.L_6:
        /*0018*/ 	.byte	0x04, 0x11
        /*001a*/ 	.short	(.L_8 - .L_7)
	.align		4
.L_7:
        /*001c*/ 	.word	index@($__internal_1_$__cuda_sm10x_tcgen05_guardrail_trap_phase_invalid_during_alloc)
        /*0020*/ 	.word	0x00000000


	//----- nvinfo : EIATTR_FRAME_SIZE
	.align		4
.L_8:
        /*0024*/ 	.byte	0x04, 0x11
        /*0026*/ 	.short	(.L_10 - .L_9)
	.align		4
.L_9:
        /*0028*/ 	.word	index@($__internal_0_$__cuda_sm10x_tcgen05_guardrail_trap_col_being_dealloced_not_returned_by_alloc)
        /*002c*/ 	.word	0x00000000


	//----- nvinfo : EIATTR_FRAME_SIZE
	.align		4
.L_10:
        /*0030*/ 	.byte	0x04, 0x11
        /*0032*/ 	.short	(.L_12 - .L_11)
	.align		4
.L_11:
        /*0034*/ 	.word	index@(kernel_cutlass_kernel_cudnngrouped_gemmgrouped_gemm_swiglugrouped_gemm_swiglu_quantBlockScaledContiguousGroupedGemmKernel_object_at__TiledMMA_ThrLayoutVMNK11110000_PermutationMNK____MMAAt_0)
        /*0038*/ 	.word	0x00000000


	//----- nvinfo : EIATTR_MIN_STACK_SIZE
	.align		4
.L_12:
        /*003c*/ 	.byte	0x04, 0x12
        /*003e*/ 	.short	(.L_14 - .L_13)
	.align		4
.L_13:
        /*0040*/ 	.word	index@(kernel_cutlass_kernel_cudnngrouped_gemmgrouped_gemm_swiglugrouped_gemm_swiglu_quantBlockScaledContiguousGroupedGemmKernel_object_at__TiledMMA_ThrLayoutVMNK11110000_PermutationMNK____MMAAt_0)
        /*0044*/ 	.word	0x00000000
.L_14:


//--------------------- .nv.info.kernel_cutlass_kernel_cudnngrouped_gemmgrouped_gemm_swiglugrouped_gemm_swiglu_quantBlockScaledContiguousGroupedGemmKernel_object_at__TiledMMA_ThrLayoutVMNK11110000_PermutationMNK____MMAAt_0 --------------------------
	.section	.nv.info.kernel_cutlass_kernel_cudnngrouped_gemmgrouped_gemm_swiglugrouped_gemm_swiglu_quantBlockScaledContiguousGroupedGemmKernel_object_at__TiledMMA_ThrLayoutVMNK11110000_PermutationMNK____MMAAt_0,"",@"SHT_CUDA_INFO"
	.sectionflags	@""
	.align	4


	//----- nvinfo : EIATTR_CUDA_API_VERSION
	.align		4
        /*0000*/ 	.byte	0x04, 0x37
        /*0002*/ 	.short	(.L_16 - .L_15)
.L_15:
        /*0004*/ 	.word	0x00000081


	//----- nvinfo : EIATTR_KPARAM_INFO
	.align		4
.L_16:
        /*0008*/ 	.byte	0x04, 0x17
        /*000a*/ 	.short	(.L_18 - .L_17)
.L_17:
        /*000c*/ 	.word	0x00000000
        /*0010*/ 	.short	0x000f
        /*0012*/ 	.short	0x03f8
        /*0014*/ 	.byte	0x00, 0xf0, 0x31, 0x00


	//----- nvinfo : EIATTR_KPARAM_INFO
	.align		4
.L_18:
        /*0018*/ 	.byte	0x04, 0x17
        /*001a*/ 	.short	(.L_20 - .L_19)
.L_19:
        /*001c*/ 	.word	0x00000000
        /*0020*/ 	.short	0x000e
        /*0022*/ 	.short	0x03ec
        /*0024*/ 	.byte	0x00, 0xf0, 0x31, 0x00


	//----- nvinfo : EIATTR_KPARAM_INFO
	.align		4
.L_20:
        /*0028*/ 	.byte	0x04, 0x17
        /*002a*/ 	.short	(.L_22 - .L_21)
.L_21:
        /*002c*/ 	.word	0x00000000
        /*0030*/ 	.short	0x000d
        /*0032*/ 	.short	0x03e0
        /*0034*/ 	.byte	0x00, 0xf0, 0x31, 0x00


	//----- nvinfo : EIATTR_KPARAM_INFO
	.align		4
.L_22:
        /*0038*/ 	.byte	0x04, 0x17
        /*003a*/ 	.short	(.L_24 - .L_23)
.L_23:
        /*003c*/ 	.word	0x00000000
        /*0040*/ 	.short	0x000c
        /*0042*/ 	.short	0x03d8
        /*0044*/ 	.byte	0x00, 0xf0, 0x21, 0x00


	//----- nvinfo : EIATTR_KPARAM_INFO
	.align		4
.L_24:
        /*0048*/ 	.byte	0x04, 0x17
        /*004a*/ 	.short	(.L_26 - .L_25)
.L_25:
        /*004c*/ 	.word	0x00000000
        /*0050*/ 	.short	0x000b
        /*0052*/ 	.short	0x03d0
        /*0054*/ 	.byte	0x00, 0xf0, 0x21, 0x00


	//----- nvinfo : EIATTR_KPARAM_INFO
	.align		4
.L_26:
        /*0058*/ 	.byte	0x04, 0x17
        /*005a*/ 	.short	(.L_28 - .L_27)
.L_27:
        /*005c*/ 	.word	0x00000000
        /*0060*/ 	.short	0x000a
        /*0062*/ 	.short	0x03c8
        /*0064*/ 	.byte	0x00, 0xf0, 0x21, 0x00


	//----- nvinfo : EIATTR_KPARAM_INFO
	.align		4
.L_28:
        /*0068*/ 	.byte	0x04, 0x17
        /*006a*/ 	.short	(.L_30 - .L_29)
.L_29:
        /*006c*/ 	.word	0x00000000
        /*0070*/ 	.short	0x0009
        /*0072*/ 	.short	0x03c0
        /*0074*/ 	.byte	0x00, 0xf0, 0x21, 0x00


	//----- nvinfo : EIATTR_KPARAM_INFO
	.align		4
.L_30:
        /*0078*/ 	.byte	0x04, 0x17
        /*007a*/ 	.short	(.L_32 - .L_31)
.L_31:
        /*007c*/ 	.word	0x00000000
        /*0080*/ 	.short	0x0008
        /*0082*/ 	.short	0x0340
        /*0084*/ 	.byte	0x00, 0xf0, 0x01, 0x02


	//----- nvinfo : EIATTR_KPARAM_INFO
	.align		4
.L_32:
        /*0088*/ 	.byte	0x04, 0x17
        /*008a*/ 	.short	(.L_34 - .L_33)
.L_33:
        /*008c*/ 	.word	0x00000000
        /*0090*/ 	.short	0x0007
        /*0092*/ 	.short	0x02c0
        /*0094*/ 	.byte	0x00, 0xf0, 0x01, 0x02


	//----- nvinfo : EIATTR_KPARAM_INFO
	.align		4
.L_34:
        /*0098*/ 	.byte	0x04, 0x17
        /*009a*/ 	.short	(.L_36 - .L_35)
.L_35:
        /*009c*/ 	.word	0x00000000
        /*00a0*/ 	.short	0x0006
        /*00a2*/ 	.short	0x0240
        /*00a4*/ 	.byte	0x00, 0xf0, 0x01, 0x02


	//----- nvinfo : EIATTR_KPARAM_INFO
	.align		4
.L_36:
        /*00a8*/ 	.byte	0x04, 0x17
        /*00aa*/ 	.short	(.L_38 - .L_37)
.L_37:
        /*00ac*/ 	.word	0x00000000
        /*00b0*/ 	.short	0x0005
        /*00b2*/ 	.short	0x01c0
        /*00b4*/ 	.byte	0x00, 0xf0, 0x01, 0x02


	//----- nvinfo : EIATTR_KPARAM_INFO
	.align		4
.L_38:
        /*00b8*/ 	.byte	0x04, 0x17
        /*00ba*/ 	.short	(.L_40 - .L_39)
.L_39:
        /*00bc*/ 	.word	0x00000000
        /*00c0*/ 	.short	0x0004
        /*00c2*/ 	.short	0x0140
        /*00c4*/ 	.byte	0x00, 0xf0, 0x01, 0x02


	//----- nvinfo : EIATTR_KPARAM_INFO
	.align		4
.L_40:
        /*00c8*/ 	.byte	0x04, 0x17
        /*00ca*/ 	.short	(.L_42 - .L_41)
.L_41:
        /*00cc*/ 	.word	0x00000000
        /*00d0*/ 	.short	0x0003
        /*00d2*/ 	.short	0x00c0
        /*00d4*/ 	.byte	0x00, 0xf0, 0x01, 0x02


	//----- nvinfo : EIATTR_KPARAM_INFO
	.align		4
.L_42:
        /*00d8*/ 	.byte	0x04, 0x17
        /*00da*/ 	.short	(.L_44 - .L_43)
.L_43:
        /*00dc*/ 	.word	0x00000000
        /*00e0*/ 	.short	0x0002
        /*00e2*/ 	.short	0x0040
        /*00e4*/ 	.byte	0x00, 0xf0, 0x01, 0x02


	//----- nvinfo : EIATTR_KPARAM_INFO
	.align		4
.L_44:
        /*00e8*/ 	.byte	0x04, 0x17
        /*00ea*/ 	.short	(.L_46 - .L_45)
.L_45:
        /*00ec*/ 	.word	0x00000000
        /*00f0*/ 	.short	0x0001
        /*00f2*/ 	.short	0x000c
        /*00f4*/ 	.byte	0x00, 0xf0, 0x31, 0x00


	//----- nvinfo : EIATTR_KPARAM_INFO
	.align		4
.L_46:
        /*00f8*/ 	.byte	0x04, 0x17
        /*00fa*/ 	.short	(.L_48 - .L_47)
.L_47:
        /*00fc*/ 	.word	0x00000000
        /*0100*/ 	.short	0x0000
        /*0102*/ 	.short	0x0000
        /*0104*/ 	.byte	0x00, 0xf0, 0x31, 0x00


	//----- nvinfo : EIATTR_AT_ENTRY_FRAGMENTS
	.align		4
.L_48:
        /*0108*/ 	.byte	0x04, 0x4f
        /*010a*/ 	.short	(.L_50 - .L_49)


	//   ....[0]....
.L_49:
        /*010c*/ 	.word	0x00000004


	//----- nvinfo : EIATTR_RESERVED_SMEM_USED
	.align		4
.L_50:
        /*0110*/ 	.byte	0x01, 0x41
	.zero		2


	//----- nvinfo : EIATTR_SPARSE_MMA_MASK
	.align		4
        /*0114*/ 	.byte	0x03, 0x50
        /*0116*/ 	.short	0x0000


	//----- nvinfo : EIATTR_TCGEN05_1CTA_USED
	.align		4
        /*0118*/ 	.byte	0x01, 0x51
	.zero		2


	//----- nvinfo : EIATTR_MAXREG_COUNT
	.align		4
        /*011c*/ 	.byte	0x03, 0x1b
        /*011e*/ 	.short	0x00ff


	//----- nvinfo : EIATTR_NUM_BARRIERS
	.align		4
        /*0120*/ 	.byte	0x02, 0x4c
        /*0122*/ 	.byte	0x05
	.zero		1


	//----- nvinfo : EIATTR_INT_WARP_WIDE_INSTR_OFFSETS
	.align		4
        /*0124*/ 	.byte	0x04, 0x31
        /*0126*/ 	.short	(.L_52 - .L_51)


	//   ....[0]....
.L_51:
        /*0128*/ 	.word	0x00004c80


	//   ....[1]....
        /*012c*/ 	.word	0x00004cc0


	//----- nvinfo : EIATTR_COOP_GROUP_MASK_REGIDS
	.align		4
.L_52:
        /*0130*/ 	.byte	0x04, 0x29
        /*0132*/ 	.short	(.L_54 - .L_53)


	//   ....[0]....
.L_53:
        /*0134*/ 	.word	0xffffffff


	//   ....[1]....
        /*0138*/ 	.word	0xffffffff


	//   ....[2]....
        /*013c*/ 	.word	0xffffffff


	//   ....[3]....
        /*0140*/ 	.word	0xffffffff


	//   ....[4]....
        /*0144*/ 	.word	0xffffffff


	//   ....[5]....
        /*0148*/ 	.word	0xffffffff


	//   ....[6]....
        /*014c*/ 	.word	0xffffffff


	//   ....[7]....
        /*0150*/ 	.word	0xffffffff


	//   ....[8]....
        /*0154*/ 	.word	0xffffffff


	//----- nvinfo : EIATTR_COOP_GROUP_INSTR_OFFSETS
	.align		4
.L_54:
        /*0158*/ 	.byte	0x04, 0x28
        /*015a*/ 	.short	(.L_56 - .L_55)


	//   ....[0]....
.L_55:
        /*015c*/ 	.word	0x000000b0


	//   ....[1]....
        /*0160*/ 	.word	0x000009a0


	//   ....[2]....
        /*0164*/ 	.word	0x00000be0


	//   ....[3]....
        /*0168*/ 	.word	0x00000c40


	//   ....[4]....
        /*016c*/ 	.word	0x00002510


	//   ....[5]....
        /*0170*/ 	.word	0x000027d0


	//   ....[6]....
        /*0174*/ 	.word	0x00004880


	//   ....[7]....
        /*0178*/ 	.word	0x00004b20


	//   ....[8]....
        /*017c*/ 	.word	0x00004d70


	//----- nvinfo : EIATTR_VRC_CTA_INIT_COUNT
	.align		4
.L_56:
        /*0180*/ 	.byte	0x02, 0x4a
        /*0182*/ 	.byte	0x80
	.zero		1


	//----- nvinfo : EIATTR_MBARRIER_INSTR_OFFSETS
	.align		4
        /*0184*/ 	.byte	0x04, 0x39
        /*0186*/ 	.short	(.L_58 - .L_57)


	//   ....[0]....
.L_57:
        /*0188*/ 	.word	0x00000330
        /*018c*/ 	.word	0x000000ff
        /*0190*/ 	.word	0x00000000
        /*0194*/ 	.short	0x0100
        /*0196*/ 	.byte	0x05
	.zero		1


	//   ....[1]....
        /*0198*/ 	.word	0x00000340
        /*019c*/ 	.word	0x000000ff
        /*01a0*/ 	.word	0x00000008
        /*01a4*/ 	.short	0x0100
        /*01a6*/ 	.byte	0x05
	.zero		1


	//   ....[2]....
        /*01a8*/ 	.word	0x00000350
        /*01ac*/ 	.word	0x000000ff
        /*01b0*/ 	.word	0x00000010
        /*01b4*/ 	.short	0x0100
        /*01b6*/ 	.byte	0x05
	.zero		1


	//   ....[3]....
        /*01b8*/ 	.word	0x00000360
        /*01bc*/ 	.word	0x000000ff
        /*01c0*/ 	.word	0x00000018
        /*01c4*/ 	.short	0x0100
        /*01c6*/ 	.byte	0x05
	.zero		1


	//   ....[4]....
        /*01c8*/ 	.word	0x00000370
        /*01cc*/ 	.word	0x000000ff
        /*01d0*/ 	.word	0x00000020
        /*01d4*/ 	.short	0x0100
        /*01d6*/ 	.byte	0x05
	.zero		1


	//   ....[5]....
        /*01d8*/ 	.word	0x00000380
        /*01dc*/ 	.word	0x000000ff
        /*01e0*/ 	.word	0x00000028
        /*01e4*/ 	.short	0x0100
        /*01e6*/ 	.byte	0x05
	.zero		1


	//   ....[6]....
        /*01e8*/ 	.word	0x00000390
        /*01ec*/ 	.word	0x000000ff
        /*01f0*/ 	.word	0x00000030
        /*01f4*/ 	.short	0x0100
        /*01f6*/ 	.byte	0x05
	.zero		1


	//   ....[7]....
        /*01f8*/ 	.word	0x000003a0
        /*01fc*/ 	.word	0x000000ff
        /*0200*/ 	.word	0x00000038
        /*0204*/ 	.short	0x0100
        /*0206*/ 	.byte	0x05
	.zero		1


	//   ....[8]....
        /*0208*/ 	.word	0x000003b0
        /*020c*/ 	.word	0x000000ff
        /*0210*/ 	.word	0x00000040
        /*0214*/ 	.short	0x0100
        /*0216*/ 	.byte	0x05
	.zero		1


	//   ....[9]....
        /*0218*/ 	.word	0x000003c0
        /*021c*/ 	.word	0x000000ff
        /*0220*/ 	.word	0x00000048
        /*0224*/ 	.short	0x0100
        /*0226*/ 	.byte	0x05
	.zero		1


	//   ....[10]....
        /*0228*/ 	.word	0x000004d0
        /*022c*/ 	.word	0x000000ff
        /*0230*/ 	.word	0x00000050
        /*0234*/ 	.short	0x0100
        /*0236*/ 	.byte	0x06
	.zero		1


	//   ....[11]....
        /*0238*/ 	.word	0x000004e0
        /*023c*/ 	.word	0x000000ff
        /*0240*/ 	.word	0x00000058
        /*0244*/ 	.short	0x0100
        /*0246*/ 	.byte	0x06
	.zero		1


	//   ....[12]....
        /*0248*/ 	.word	0x000004f0
        /*024c*/ 	.word	0x000000ff
        /*0250*/ 	.word	0x00000060
        /*0254*/ 	.short	0x0100
        /*0256*/ 	.byte	0x06
	.zero		1


	//   ....[13]....
        /*0258*/ 	.word	0x00000500
        /*025c*/ 	.word	0x000000ff
        /*0260*/ 	.word	0x00000068
        /*0264*/ 	.short	0x0100
        /*0266*/ 	.byte	0x06
	.zero		1


	//   ....[14]....
        /*0268*/ 	.word	0x00000610
        /*026c*/ 	.word	0x000000ff
        /*0270*/ 	.word	0x00000070
        /*0274*/ 	.short	0x0100
        /*0276*/ 	.byte	0x06
	.zero		1


	//   ....[15]....
        /*0278*/ 	.word	0x00000620
        /*027c*/ 	.word	0x000000ff
        /*0280*/ 	.word	0x00000078
        /*0284*/ 	.short	0x0100
        /*0286*/ 	.byte	0x06
	.zero		1


	//   ....[16]....
        /*0288*/ 	.word	0x00000630
        /*028c*/ 	.word	0x000000ff
        /*0290*/ 	.word	0x00000080
        /*0294*/ 	.short	0x0100
        /*0296*/ 	.byte	0x06
	.zero		1


	//   ....[17]....
        /*0298*/ 	.word	0x00000640
        /*029c*/ 	.word	0x000000ff
        /*02a0*/ 	.word	0x00000088
        /*02a4*/ 	.short	0x0100
        /*02a6*/ 	.byte	0x06
	.zero		1


	//   ....[18]....
        /*02a8*/ 	.word	0x00000ca0
        /*02ac*/ 	.word	0x0000000e
        /*02b0*/ 	.word	0x00000080
        /*02b4*/ 	.short	0x010a
        /*02b6*/ 	.byte	0xff
	.zero		1


	//   ....[19]....
        /*02b8*/ 	.word	0x00000d80
        /*02bc*/ 	.word	0x0000000e
        /*02c0*/ 	.word	0x00000070
        /*02c4*/ 	.short	0x0101
        /*02c6*/ 	.byte	0xff
	.zero		1


	//   ....[20]....
        /*02c8*/ 	.word	0x00000f90
        /*02cc*/ 	.word	0x00000002
        /*02d0*/ 	.word	0x00000080
        /*02d4*/ 	.short	0x010a
        /*02d6*/ 	.byte	0xff
	.zero		1


	//   ....[21]....
        /*02d8*/ 	.word	0x000010b0
        /*02dc*/ 	.word	0x00000002
        /*02e0*/ 	.word	0x00000070
        /*02e4*/ 	.short	0x0101
        /*02e6*/ 	.byte	0xff
	.zero		1


	//   ....[22]....
        /*02e8*/ 	.word	0x000010c0
        /*02ec*/ 	.word	0x00000008
        /*02f0*/ 	.word	0x00000080
        /*02f4*/ 	.short	0x010a
        /*02f6*/ 	.byte	0xff
	.zero		1


	//   ....[23]....
        /*02f8*/ 	.word	0x00001130
        /*02fc*/ 	.word	0x000000ff
        /*0300*/ 	.word	0x00000070
        /*0304*/ 	.short	0x010a
        /*0306*/ 	.byte	0x17
	.zero		1


	//   ....[24]....
        /*0308*/ 	.word	0x000011b0
        /*030c*/ 	.word	0x000000ff
        /*0310*/ 	.word	0x00000080
        /*0314*/ 	.short	0x0101
        /*0316*/ 	.byte	0x17
	.zero		1


	//   ....[25]....
        /*0318*/ 	.word	0x00001370
        /*031c*/ 	.word	0x000000ff
        /*0320*/ 	.word	0x00000028
        /*0324*/ 	.short	0x010a
        /*0326*/ 	.byte	0x05
	.zero		1


	//   ....[26]....
        /*0328*/ 	.word	0x00001490
        /*032c*/ 	.word	0x000000ff
        /*0330*/ 	.word	0x00000028
        /*0334*/ 	.short	0x010a
        /*0336*/ 	.byte	0x05
	.zero		1


	//   ....[27]....
        /*0338*/ 	.word	0x000015f0
        /*033c*/ 	.word	0x000000ff
        /*0340*/ 	.word	0x00000028
        /*0344*/ 	.short	0x010a
        /*0346*/ 	.byte	0x16
	.zero		1


	//   ....[28]....
        /*0348*/ 	.word	0x00001630
        /*034c*/ 	.word	0x00000003
        /*0350*/ 	.word	0x00000070
        /*0354*/ 	.short	0x010a
        /*0356*/ 	.byte	0xff
	.zero		1


	//   ....[29]....
        /*0358*/ 	.word	0x000016d0
        /*035c*/ 	.word	0x00000003
        /*0360*/ 	.word	0x00000080
        /*0364*/ 	.short	0x0101
        /*0366*/ 	.byte	0xff
	.zero		1


	//   ....[30]....
        /*0368*/ 	.word	0x00001880
        /*036c*/ 	.word	0x000000ff
        /*0370*/ 	.word	0x00000028
        /*0374*/ 	.short	0x010a
        /*0376*/ 	.byte	0x05
	.zero		1


	//   ....[31]....
        /*0378*/ 	.word	0x00001940
        /*037c*/ 	.word	0x000000ff
        /*0380*/ 	.word	0x00000070
        /*0384*/ 	.short	0x010a
        /*0386*/ 	.byte	0x0c
	.zero		1


	//   ....[32]....
        /*0388*/ 	.word	0x000019d0
        /*038c*/ 	.word	0x000000ff
        /*0390*/ 	.word	0x00000080
        /*0394*/ 	.short	0x0101
        /*0396*/ 	.byte	0x0c
	.zero		1


	//   ....[33]....
        /*0398*/ 	.word	0x00001e10
        /*039c*/ 	.word	0x000000ff
        /*03a0*/ 	.word	0x00000000
        /*03a4*/ 	.short	0x010a
        /*03a6*/ 	.byte	0x10
	.zero		1


	//   ....[34]....
        /*03a8*/ 	.word	0x00001e20
        /*03ac*/ 	.word	0x000000ff
        /*03b0*/ 	.word	0x00000060
        /*03b4*/ 	.short	0x010a
        /*03b6*/ 	.byte	0x12
	.zero		1


	//   ....[35]....
        /*03b8*/ 	.word	0x00001e40
        /*03bc*/ 	.word	0x000000ff
        /*03c0*/ 	.word	0x00000060
        /*03c4*/ 	.short	0x010a
        /*03c6*/ 	.byte	0x12
	.zero		1


	//   ....[36]....
        /*03c8*/ 	.word	0x00002090
        /*03cc*/ 	.word	0x000000ff
        /*03d0*/ 	.word	0x00000000
        /*03d4*/ 	.short	0x010a
        /*03d6*/ 	.byte	0x0d
	.zero		1


	//   ....[37]....
        /*03d8*/ 	.word	0x00002200
        /*03dc*/ 	.word	0x000000ff
        /*03e0*/ 	.word	0x00000000
        /*03e4*/ 	.short	0x010a
        /*03e6*/ 	.byte	0x10
	.zero		1


	//   ....[38]....
        /*03e8*/ 	.word	0x000022f0
        /*03ec*/ 	.word	0x000000ff
        /*03f0*/ 	.word	0x00000060
        /*03f4*/ 	.short	0x010a
        /*03f6*/ 	.byte	0x10
	.zero		1


	//   ....[39]....
        /*03f8*/ 	.word	0x00002300
        /*03fc*/ 	.word	0x00000000
        /*0400*/ 	.word	0x00000070
        /*0404*/ 	.short	0x010a
        /*0406*/ 	.byte	0xff
	.zero		1


	//   ....[40]....
        /*0408*/ 	.word	0x000023a0
        /*040c*/ 	.word	0x00000000
        /*0410*/ 	.word	0x00000080
        /*0414*/ 	.short	0x0101
        /*0416*/ 	.byte	0xff
	.zero		1


	//   ....[41]....
        /*0418*/ 	.word	0x000024b0
        /*041c*/ 	.word	0x00000000
        /*0420*/ 	.word	0x00000060
        /*0424*/ 	.short	0x010a
        /*0426*/ 	.byte	0xff
	.zero		1


	//   ....[42]....
        /*0428*/ 	.word	0x00002840
        /*042c*/ 	.word	0x00000003
        /*0430*/ 	.word	0x00000070
        /*0434*/ 	.short	0x010a
        /*0436*/ 	.byte	0xff
	.zero		1


	//   ....[43]....
        /*0438*/ 	.word	0x000028a0
        /*043c*/ 	.word	0x00000003
        /*0440*/ 	.word	0x00000080
        /*0444*/ 	.short	0x0101
        /*0446*/ 	.byte	0xff
	.zero		1


	//   ....[44]....
        /*0448*/ 	.word	0x00002a10
        /*044c*/ 	.word	0x00000034
        /*0450*/ 	.word	0x00000050
        /*0454*/ 	.short	0x010a
        /*0456*/ 	.byte	0xff
	.zero		1


	//   ....[45]....
        /*0458*/ 	.word	0x00004830
        /*045c*/ 	.word	0x00000034
        /*0460*/ 	.word	0x00000060
        /*0464*/ 	.short	0x0101
        /*0466*/ 	.byte	0xff
	.zero		1


	//   ....[46]....
        /*0468*/ 	.word	0x00004840
        /*046c*/ 	.word	0x00000005
        /*0470*/ 	.word	0x00000070
        /*0474*/ 	.short	0x010a
        /*0476*/ 	.byte	0xff
	.zero		1


	//   ....[47]....
        /*0478*/ 	.word	0x00004900
        /*047c*/ 	.word	0x00000005
        /*0480*/ 	.word	0x00000080
        /*0484*/ 	.short	0x0101
        /*0486*/ 	.byte	0xff
	.zero		1


	//   ....[48]....
        /*0488*/ 	.word	0x00004dc0
        /*048c*/ 	.word	0x0000000e
        /*0490*/ 	.word	0x00000080
        /*0494*/ 	.short	0x010a
        /*0496*/ 	.byte	0xff
	.zero		1


	//   ....[49]....
        /*0498*/ 	.word	0x00004e20
        /*049c*/ 	.word	0x00000002
        /*04a0*/ 	.word	0x00000080
        /*04a4*/ 	.short	0x010a
        /*04a6*/ 	.byte	0xff
	.zero		1


	//   ....[50]....
        /*04a8*/ 	.word	0x00004e80
        /*04ac*/ 	.word	0x00000008
        /*04b0*/ 	.word	0x00000080
        /*04b4*/ 	.short	0x010a
        /*04b6*/ 	.byte	0xff
	.zero		1


	//   ....[51]....
        /*04b8*/ 	.word	0x00004ee0
        /*04bc*/ 	.word	0x00000000
        /*04c0*/ 	.word	0x00000070
        /*04c4*/ 	.short	0x010a
        /*04c6*/ 	.byte	0xff
	.zero		1


	//   ....[52]....
        /*04c8*/ 	.word	0x00004f60
        /*04cc*/ 	.word	0x00000000
        /*04d0*/ 	.word	0x00000028
        /*04d4*/ 	.short	0x010a
        /*04d6*/ 	.byte	0xff
	.zero		1


	//   ....[53]....
        /*04d8*/ 	.word	0x00004fc0
        /*04dc*/ 	.word	0x00000003
        /*04e0*/ 	.word	0x00000070
        /*04e4*/ 	.short	0x010a
        /*04e6*/ 	.byte	0xff
	.zero		1


	//   ....[54]....
        /*04e8*/ 	.word	0x00005040
        /*04ec*/ 	.word	0x00000000
        /*04f0*/ 	.word	0x00000028
        /*04f4*/ 	.short	0x010a
        /*04f6*/ 	.byte	0xff
	.zero		1


	//   ....[55]....
        /*04f8*/ 	.word	0x000050a0
        /*04fc*/ 	.word	0x00000002
        /*0500*/ 	.word	0x00000070
        /*0504*/ 	.short	0x010a
        /*0506*/ 	.byte	0xff
	.zero		1


	//   ....[56]....
        /*0508*/ 	.word	0x00005110
        /*050c*/ 	.word	0x00000000
        /*0510*/ 	.word	0x00000060
        /*0514*/ 	.short	0x010a
        /*0516*/ 	.byte	0xff
	.zero		1


	//   ....[57]....
        /*0518*/ 	.word	0x00005190
        /*051c*/ 	.word	0x00000000
        /*0520*/ 	.word	0x00000000
        /*0524*/ 	.short	0x010a
        /*0526*/ 	.byte	0xff
	.zero		1


	//   ....[58]....
        /*0528*/ 	.word	0x000051f0
        /*052c*/ 	.word	0x00000000
        /*0530*/ 	.word	0x00000070
        /*0534*/ 	.short	0x010a
        /*0536*/ 	.byte	0xff
	.zero		1


	//   ....[59]....
        /*0538*/ 	.word	0x00005250
        /*053c*/ 	.word	0x00000000
        /*0540*/ 	.word	0x00000060
        /*0544*/ 	.short	0x010a
        /*0546*/ 	.byte	0xff
	.zero		1


	//   ....[60]....
        /*0548*/ 	.word	0x000052a0
        /*054c*/ 	.word	0x00000003
        /*0550*/ 	.word	0x00000070
        /*0554*/ 	.short	0x010a
        /*0556*/ 	.byte	0xff
	.zero		1


	//   ....[61]....
        /*0558*/ 	.word	0x00005300
        /*055c*/ 	.word	0x00000034
        /*0560*/ 	.word	0x00000050
        /*0564*/ 	.short	0x010a
        /*0566*/ 	.byte	0xff
	.zero		1


	//   ....[62]....
        /*0568*/ 	.word	0x00005370
        /*056c*/ 	.word	0x00000005
        /*0570*/ 	.word	0x00000070
        /*0574*/ 	.short	0x010a
        /*0576*/ 	.byte	0xff
	.zero		1


	//----- nvinfo : EIATTR_NUM_MBARRIERS
	.align		4
.L_58:
        /*0578*/ 	.byte	0x03, 0x38
        /*057a*/ 	.short	0x0012


	//----- nvinfo : EIATTR_EXIT_INSTR_OFFSETS
	.align		4
        /*057c*/ 	.byte	0x04, 0x1c
        /*057e*/ 	.short	(.L_60 - .L_59)


	//   ....[0]....
.L_59:
        /*0580*/ 	.word	0x000024e0


	//   ....[1]....
        /*0584*/ 	.word	0x00004da0


	//----- nvinfo : EIATTR_MAX_THREADS
	.align		4
.L_60:
        /*0588*/ 	.byte	0x04, 0x05
        /*058a*/ 	.short	(.L_62 - .L_61)
.L_61:
        /*058c*/ 	.word	0x000000e0
        /*0590*/ 	.word	0x00000001
        /*0594*/ 	.word	0x00000001


	//----- nvinfo : EIATTR_CRS_STACK_SIZE
	.align		4
.L_62:
        /*0598*/ 	.byte	0x04, 0x1e
        /*059a*/ 	.short	(.L_64 - .L_63)
.L_63:
        /*059c*/ 	.word	0x00000000


	//----- nvinfo : EIATTR_CBANK_PARAM_SIZE
	.align		4
.L_64:
        /*05a0*/ 	.byte	0x03, 0x19
        /*05a2*/ 	.short	0x0404


	//----- nvinfo : EIATTR_PARAM_CBANK
	.align		4
        /*05a4*/ 	.byte	0x04, 0x0a
        /*05a6*/ 	.short	(.L_66 - .L_65)
	.align		4
.L_65:
        /*05a8*/ 	.word	index@(.nv.constant0.kernel_cutlass_kernel_cudnngrouped_gemmgrouped_gemm_swiglugrouped_gemm_swiglu_quantBlockScaledContiguousGroupedGemmKernel_object_at__TiledMMA_ThrLayoutVMNK11110000_PermutationMNK____MMAAt_0)
        /*05ac*/ 	.short	0x0380
        /*05ae*/ 	.short	0x0404


	//----- nvinfo : EIATTR_SW_WAR
	.align		4
.L_66:
        /*05b0*/ 	.byte	0x04, 0x36
        /*05b2*/ 	.short	(.L_68 - .L_67)
.L_67:
        /*05b4*/ 	.word	0x00000008
.L_68:


//--------------------- .nv.compat                --------------------------
	.section	.nv.compat,"",@"SHT_CUDA_COMPAT_INFO"
	.align	4
        /*0000*/ 	.byte	0x02, 0x02, 0x02, 0x00, 0x02, 0x05, 0x05, 0x00, 0x02, 0x03, 0x01, 0x00, 0x02, 0x06, 0x01, 0x00


//--------------------- .nv.callgraph             --------------------------
	.section	.nv.callgraph,"",@"SHT_CUDA_CALLGRAPH"
	.align	4
	.sectionentsize	8
	.align		4
        /*0000*/ 	.word	0x00000000
	.align		4
        /*0004*/ 	.word	0xffffffff
	.align		4
        /*0008*/ 	.word	0x00000000
	.align		4
        /*000c*/ 	.word	0xfffffffe
	.align		4
        /*0010*/ 	.word	0x00000000
	.align		4
        /*0014*/ 	.word	0xfffffffd
	.align		4
        /*0018*/ 	.word	0x00000000
	.align		4
        /*001c*/ 	.word	0xfffffffc


//--------------------- .text.kernel_cutlass_kernel_cudnngrouped_gemmgrouped_gemm_swiglugrouped_gemm_swiglu_quantBlockScaledContiguousGroupedGemmKernel_object_at__TiledMMA_ThrLayoutVMNK11110000_PermutationMNK____MMAAt_0 --------------------------
	.section	.text.kernel_cutlass_kernel_cudnngrouped_gemmgrouped_gemm_swiglugrouped_gemm_swiglu_quantBlockScaledContiguousGroupedGemmKernel_object_at__TiledMMA_ThrLayoutVMNK11110000_PermutationMNK____MMAAt_0,"ax",@progbits
	.align	128
        .global         kernel_cutlass_kernel_cudnngrouped_gemmgrouped_gemm_swiglugrouped_gemm_swiglu_quantBlockScaledContiguousGroupedGemmKernel_object_at__TiledMMA_ThrLayoutVMNK11110000_PermutationMNK____MMAAt_0
        .type           kernel_cutlass_kernel_cudnngrouped_gemmgrouped_gemm_swiglugrouped_gemm_swiglu_quantBlockScaledContiguousGroupedGemmKernel_object_at__TiledMMA_ThrLayoutVMNK11110000_PermutationMNK____MMAAt_0,@function
        .size           kernel_cutlass_kernel_cudnngrouped_gemmgrouped_gemm_swiglugrouped_gemm_swiglu_quantBlockScaledContiguousGroupedGemmKernel_object_at__TiledMMA_ThrLayoutVMNK11110000_PermutationMNK____MMAAt_0,(.L_x_83 - kernel_cutlass_kernel_cudnngrouped_gemmgrouped_gemm_swiglugrouped_gemm_swiglu_quantBlockScaledContiguousGroupedGemmKernel_object_at__TiledMMA_ThrLayoutVMNK11110000_PermutationMNK____MMAAt_0)
        .other          kernel_cutlass_kernel_cudnngrouped_gemmgrouped_gemm_swiglugrouped_gemm_swiglu_quantBlockScaledContiguousGroupedGemmKernel_object_at__TiledMMA_ThrLayoutVMNK11110000_PermutationMNK____MMAAt_0,@"STO_CUDA_ENTRY STV_DEFAULT"
kernel_cutlass_kernel_cudnngrouped_gemmgrouped_gemm_swiglugrouped_gemm_swiglu_quantBlockScaledContiguousGroupedGemmKernel_object_at__TiledMMA_ThrLayoutVMNK11110000_PermutationMNK____MMAAt_0:
.text.kernel_cutlass_kernel_cudnngrouped_gemmgrouped_gemm_swiglugrouped_gemm_swiglu_quantBlockScaledContiguousGroupedGemmKernel_object_at__TiledMMA_ThrLayoutVMNK11110000_PermutationMNK____MMAAt_0:
[----:B------:R-:W1:Y:S01]  /*0000*/  LDC R1, c[0x0][0x37c] ;  /* 0x0000df00ff017b82 */ /* 0x000e620000000800 */
[----:B------:R-:W2:Y:S01]  /*0010*/  S2R R3, SR_TID.Y ;  /* 0x0000000000037919 */ /* 0x000ea20000002200 */
[----:B------:R-:W3:Y:S01]  /*0020*/  LDCU UR5, c[0x0][0x360] ;  /* 0x00006c00ff0577ac */ /* 0x000ee20008000800 */
[----:B------:R-:W2:Y:S01]  /*0030*/  S2R R0, SR_TID.Z ;  /* 0x0000000000007919 */ /* 0x000ea20000002300 */
[----:B------:R-:W2:Y:S01]  /*0040*/  LDCU UR4, c[0x0][0x364] ;  /* 0x00006c80ff0477ac */ /* 0x000ea20008000800 */
[----:B------:R-:W3:Y:S01]  /*0050*/  S2R R58, SR_TID.X ;  /* 0x00000000003a7919 */ /* 0x000ee20000002100 */
[----:B--2---:R-:W-:Y:S01]  /*0060*/  IMAD R3, R0, UR4, R3 ;  /* 0x0000000400037c24 */ /* 0x004fe2000f8e0203 */
[----:B------:R-:W2:Y:S03]  /*0070*/  LDCU.U8 UR4, c[0x0][0x381] ;  /* 0x00007020ff0477ac */ /* 0x000ea60008000000 */
[----:B---3--:R-:W-:Y:S01]  /*0080*/  IMAD R64, R3, UR5, R58 ;  /* 0x0000000503407c24 */ /* 0x008fe2000f8e023a */
[----:B------:R-:W3:Y:S04]  /*0090*/  LDCU.U8 UR5, c[0x0][0x382] ;  /* 0x00007040ff0577ac */ /* 0x000ee80008000000 */
[----:B------:R-:W-:-:S06]  /*00a0*/  SHF.R.U32.HI R64, RZ, 0x5, R64 ;  /* 0x00000005ff407819 */ /* 0x000fcc0000011640 */
[----:B------:R-:W4:Y:S01]  /*00b0*/  SHFL.IDX PT, R64, R64, RZ, 0x1f ;  /* 0x00001fff40407589 */ /* 0x000f2200000e0000 */
[----:B--2---:R-:W-:Y:S02]  /*00c0*/  ULOP3.LUT UR4, UR4, 0x1, URZ, 0xc0, !UPT ;  /* 0x0000000104047892 */ /* 0x004fe4000f8ec0ff */
[----:B---3--:R-:W-:Y:S02]  /*00d0*/  ULOP3.LUT UR5, UR5, 0x1, URZ, 0xc0, !UPT ;  /* 0x0000000105057892 */ /* 0x008fe4000f8ec0ff */
[----:B------:R-:W-:Y:S02]  /*00e0*/  UISETP.NE.U32.AND UP5, UPT, UR4, 0x1, UPT ;  /* 0x000000010400788c */ /* 0x000fe4000bfa5070 */
[----:B------:R-:W-:Y:S01]  /*00f0*/  UISETP.NE.U32.AND UP6, UPT, UR5, 0x1, UPT ;  /* 0x000000010500788c */ /* 0x000fe2000bfc5070 */
[----:B----4-:R-:W-:-:S13]  /*0100*/  ISETP.NE.AND P0, PT, R64, 0x5, PT ;  /* 0x000000054000780c */ /* 0x010fda0003f05270 */
[----:B-1----:R-:W-:Y:S05]  /*0110*/  @P0 BRA `(.L_x_0) ;  /* 0x0000000000540947 */ /* 0x002fea0003800000 */
[----:B------:R-:W1:Y:S02]  /*0120*/  LDCU.64 UR4, c[0x0][0x348] ;  /* 0x00006900ff0477ac */ /* 0x000e640008000a00 */
[----:B-1----:R-:W-:Y:S02]  /*0130*/  UIADD3 UR14, UP0, UPT, UR4, 0x40, URZ ;  /* 0x00000040040e7890 */ /* 0x002fe4000ff1e0ff */
[----:B------:R-:W-:Y:S02]  /*0140*/  UIADD3 UR12, UP4, UPT, UR4, 0xc0, URZ ;  /* 0x000000c0040c7890 */ /* 0x000fe4000ff9e0ff */
[----:B------:R-:W-:Y:S02]  /*0150*/  UIADD3 UR10, UP3, UPT, UR4, 0x140, URZ ;  /* 0x00000140040a7890 */ /* 0x000fe4000ff7e0ff */
[----:B------:R-:W-:Y:S02]  /*0160*/  UIADD3 UR8, UP2, UPT, UR4, 0x1c0, URZ ;  /* 0x000001c004087890 */ /* 0x000fe4000ff5e0ff */
[----:B------:R-:W-:-:S02]  /*0170*/  UIADD3 UR6, UP1, UPT, UR4, 0x240, URZ ;  /* 0x0000024004067890 */ /* 0x000fc4000ff3e0ff */
[----:B------:R-:W-:Y:S02]  /*0180*/  UIADD3.X UR15, UPT, UPT, URZ, UR5, URZ, UP0, !UPT ;  /* 0x00000005ff0f7290 */ /* 0x000fe400087fe4ff */
[----:B------:R-:W-:Y:S02]  /*0190*/  UIADD3 UR4, UP0, UPT, UR4, 0x2c0, URZ ;  /* 0x000002c004047890 */ /* 0x000fe4000ff1e0ff */
[----:B------:R-:W-:Y:S02]  /*01a0*/  UIADD3.X UR13, UPT, UPT, URZ, UR5, URZ, UP4, !UPT ;  /* 0x00000005ff0d7290 */ /* 0x000fe4000a7fe4ff */
[----:B------:R-:W-:Y:S02]  /*01b0*/  UIADD3.X UR11, UPT, UPT, URZ, UR5, URZ, UP3, !UPT ;  /* 0x00000005ff0b7290 */ /* 0x000fe40009ffe4ff */
[----:B------:R-:W-:Y:S01]  /*01c0*/  UIADD3.X UR9, UPT, UPT, URZ, UR5, URZ, UP2, !UPT ;  /* 0x00000005ff097290 */ /* 0x000fe200097fe4ff */
[----:B------:R1:W-:Y:S01]  /*01d0*/  UTMACCTL.PF [UR14] ;  /* 0x000000000e0079b9 */ /* 0x0003e20008040000 */
[----:B------:R-:W-:-:S03]  /*01e0*/  UIADD3.X UR7, UPT, UPT, URZ, UR5, URZ, UP1, !UPT ;  /* 0x00000005ff077290 */ /* 0x000fc60008ffe4ff */
[----:B------:R1:W-:Y:S01]  /*01f0*/  UTMACCTL.PF [UR12] ;  /* 0x000000000c0079b9 */ /* 0x0003e20008040000 */
[----:B------:R-:W-:Y:S01]  /*0200*/  UIADD3.X UR5, UPT, UPT, URZ, UR5, URZ, UP0, !UPT ;  /* 0x00000005ff057290 */ /* 0x000fe200087fe4ff */
[----:B------:R1:W-:Y:S02]  /*0210*/  UTMACCTL.PF [UR10] ;  /* 0x000000000a0079b9 */ /* 0x0003e40008040000 */
[----:B------:R1:W-:Y:S02]  /*0220*/  UTMACCTL.PF [UR8] ;  /* 0x00000000080079b9 */ /* 0x0003e40008040000 */
[----:B------:R1:W-:Y:S04]  /*0230*/  UTMACCTL.PF [UR6] ;  /* 0x00000000060079b9 */ /* 0x0003e80008040000 */
[----:B------:R1:W-:Y:S01]  /*0240*/  UTMACCTL.PF [UR4] ;  /* 0x00000000040079b9 */ /* 0x0003e20008040000 */
[----:B------:R-:W-:Y:S01]  /*0250*/  UPLOP3.LUT UP4, UPT, UPT, UPT, UPT, 0x40, 0x4 ;  /* 0x000000000004789c */ /* 0x000fe20003f8e870 */
[----:B-1----:R-:W-:Y:S10]  /*0260*/  BRA `(.L_x_1) ;  /* 0x00000000005c7947 */ /* 0x002ff40003800000 */
.L_x_0:
[----:B------:R-:W-:Y:S01]  /*0270*/  ISETP.NE.AND P0, PT, R64, RZ, PT ;  /* 0x000000ff4000720c */ /* 0x000fe20003f05270 */
[----:B------:R-:W-:-:S12]  /*0280*/  UPLOP3.LUT UP4, UPT, UPT, UPT, UPT, 0x40, 0x4 ;  /* 0x000000000004789c */ /* 0x000fd80003f8e870 */
[----:B------:R-:W-:Y:S05]  /*0290*/  @P0 BRA `(.L_x_1) ;  /* 0x0000000000500947 */ /* 0x000fea0003800000 */
[----:B------:R-:W1:Y:S01]  /*02a0*/  S2UR UR5, SR_CgaCtaId ;  /* 0x00000000000579c3 */ /* 0x000e620000008800 */
[----:B------:R-:W-:Y:S01]  /*02b0*/  UMOV UR6, 0x400 ;  /* 0x0000040000067882 */ /* 0x000fe20000000000 */
[----:B------:R-:W-:Y:S01]  /*02c0*/  UMOV UR4, 0x1 ;  /* 0x0000000100047882 */ /* 0x000fe20000000000 */
[----:B------:R-:W-:Y:S02]  /*02d0*/  UPLOP3.LUT UP4, UPT, UPT, UPT, UPT, 0x80, 0x8 ;  /* 0x000000000008789c */ /* 0x000fe40003f8f070 */
[----:B-1----:R-:W-:Y:S02]  /*02e0*/  ULEA UR5, UR5, UR6, 0x18 ;  /* 0x0000000605057291 */ /* 0x002fe4000f8ec0ff */
[----:B------:R-:W-:-:S04]  /*02f0*/  UIADD3 UR6, UPT, UPT, -UR4, 0x100000, URZ ;  /* 0x0010000004067890 */ /* 0x000fc8000fffe1ff */
[----:B------:R-:W-:Y:S02]  /*0300*/  USHF.L.U32 UR7, UR6, 0xb, URZ ;  /* 0x0000000b06077899 */ /* 0x000fe400080006ff */
[----:B------:R-:W-:Y:S01]  /*0310*/  USHF.L.U32 UR6, UR6, 0x1, URZ ;  /* 0x0000000106067899 */ /* 0x000fe200080006ff */
[----:B------:R-:W1:Y:S11]  /*0320*/  FENCE.VIEW.ASYNC.S ;  /* 0x00000000000073c6 */ /* 0x000e760000000000 */
[----:B-1----:R1:W2:Y:S01]  /*0330*/  SYNCS.EXCH.64 URZ, [UR5], UR6 ;  /* 0x0000000605ff75b2 */ /* 0x0022a20008000100 */
[----:B------:R1:W3:Y:S01]  /*0340*/  SYNCS.EXCH.64 URZ, [UR5+0x8], UR6 ;  /* 0x0000080605ff75b2 */ /* 0x0002e20008000100 */
[----:B------:R1:W4:Y:S01]  /*0350*/  SYNCS.EXCH.64 URZ, [UR5+0x10], UR6 ;  /* 0x0000100605ff75b2 */ /* 0x0003220008000100 */
[----:B------:R1:W1:Y:S01]  /*0360*/  SYNCS.EXCH.64 URZ, [UR5+0x18], UR6 ;  /* 0x0000180605ff75b2 */ /* 0x0002620008000100 */
[----:B------:R1:W1:Y:S01]  /*0370*/  SYNCS.EXCH.64 URZ, [UR5+0x20], UR6 ;  /* 0x0000200605ff75b2 */ /* 0x0002620008000100 */
[----:B------:R1:W1:Y:S01]  /*0380*/  SYNCS.EXCH.64 URZ, [UR5+0x28], UR6 ;  /* 0x0000280605ff75b2 */ /* 0x0002620008000100 */
[----:B------:R1:W1:Y:S01]  /*0390*/  SYNCS.EXCH.64 URZ, [UR5+0x30], UR6 ;  /* 0x0000300605ff75b2 */ /* 0x0002620008000100 */
[----:B------:R1:W1:Y:S01]  /*03a0*/  SYNCS.EXCH.64 URZ, [UR5+0x38], UR6 ;  /* 0x0000380605ff75b2 */ /* 0x0002620008000100 */
[----:B------:R1:W1:Y:S01]  /*03b0*/  SYNCS.EXCH.64 URZ, [UR5+0x40], UR6 ;  /* 0x0000400605ff75b2 */ /* 0x0002620008000100 */
[----:B------:R1:W1:Y:S01]  /*03c0*/  SYNCS.EXCH.64 URZ, [UR5+0x48], UR6 ;  /* 0x0000480605ff75b2 */ /* 0x0002620008000100 */
[----:B------:R-:W-:Y:S01]  /*03d0*/  NOP ;  /* 0x0000000000007918 */ /* 0x000fe20000000000 */
.L_x_1:
[----:B------:R-:W-:Y:S01]  /*03e0*/  NOP ;  /* 0x0000000000007918 */ /* 0x000fe20000000000 */
[----:B-1234-:R-:W-:Y:S06]  /*03f0*/  BAR.SYNC.DEFER_BLOCKING 0x0 ;  /* 0x0000000000007b1d */ /* 0x01efec0000010000 */
[----:B------:R-:W-:Y:S05]  /*0400*/  BRA.U !UP4, `(.L_x_2) ;  /* 0x000000010c447547 */ /* 0x000fea000b800000 */
[----:B------:R-:W1:Y:S01]  /*0410*/  S2UR UR6, SR_CgaCtaId ;  /* 0x00000000000679c3 */ /* 0x000e620000008800 */
[----:B------:R-:W-:Y:S01]  /*0420*/  UMOV UR7, 0x400 ;  /* 0x0000040000077882 */ /* 0x000fe20000000000 */
[----:B------:R-:W-:Y:S01]  /*0430*/  UMOV UR5, 0x1 ;  /* 0x0000000100057882 */ /* 0x000fe20000000000 */
[----:B------:R-:W-:Y:S01]  /*0440*/  UMOV UR4, 0x4 ;  /* 0x0000000400047882 */ /* 0x000fe20000000000 */
[----:B------:R-:W-:-:S04]  /*0450*/  UIADD3 UR8, UPT, UPT, -UR5, 0x100000, URZ ;  /* 0x0010000005087890 */ /* 0x000fc8000fffe1ff */
[----:B------:R-:W-:Y:S02]  /*0460*/  USHF.L.U32 UR9, UR8, 0xb, URZ ;  /* 0x0000000b08097899 */ /* 0x000fe400080006ff */
[----:B------:R-:W-:Y:S02]  /*0470*/  USHF.L.U32 UR8, UR8, 0x1, URZ ;  /* 0x0000000108087899 */ /* 0x000fe400080006ff */
[----:B------:R-:W-:-:S04]  /*0480*/  UIADD3 UR4, UPT, UPT, -UR4, 0x100000, URZ ;  /* 0x0010000004047890 */ /* 0x000fc8000fffe1ff */
[----:B------:R-:W-:Y:S02]  /*0490*/  USHF.L.U32 UR5, UR4, 0xb, URZ ;  /* 0x0000000b04057899 */ /* 0x000fe400080006ff */
[----:B------:R-:W-:Y:S02]  /*04a0*/  USHF.L.U32 UR4, UR4, 0x1, URZ ;  /* 0x0000000104047899 */ /* 0x000fe400080006ff */
[----:B-1----:R-:W-:Y:S01]  /*04b0*/  ULEA UR6, UR6, UR7, 0x18 ;  /* 0x0000000706067291 */ /* 0x002fe2000f8ec0ff */
[----:B------:R-:W1:Y:S11]  /*04c0*/  FENCE.VIEW.ASYNC.S ;  /* 0x00000000000073c6 */ /* 0x000e760000000000 */
[----:B-1----:R1:W2:Y:S01]  /*04d0*/  SYNCS.EXCH.64 URZ, [UR6+0x50], UR8 ;  /* 0x0000500806ff75b2 */ /* 0x0022a20008000100 */
[----:B------:R1:W3:Y:S01]  /*04e0*/  SYNCS.EXCH.64 URZ, [UR6+0x58], UR8 ;  /* 0x0000580806ff75b2 */ /* 0x0002e20008000100 */
[----:B------:R1:W4:Y:S01]  /*04f0*/  SYNCS.EXCH.64 URZ, [UR6+0x60], UR4 ;  /* 0x0000600406ff75b2 */ /* 0x0003220008000100 */
[----:B------:R1:W1:Y:S01]  /*0500*/  SYNCS.EXCH.64 URZ, [UR6+0x68], UR4 ;  /* 0x0000680406ff75b2 */ /* 0x0002620008000100 */
[----:B------:R-:W-:Y:S01]  /*0510*/  NOP ;  /* 0x0000000000007918 */ /* 0x000fe20000000000 */
.L_x_2:
        /* <DEDUP_REMOVED lines=20> */
.L_x_3:
[----:B------:R-:W-:Y:S01]  /*0660*/  NOP ;  /* 0x0000000000007918 */ /* 0x000fe20000000000 */
[----:B-1234-:R-:W-:Y:S08]  /*0670*/  BAR.SYNC.DEFER_BLOCKING 0x0 ;  /* 0x0000000000007b1d */ /* 0x01eff00000010000 */
[----:B------:R-:W-:Y:S01]  /*0680*/  BAR.SYNC.DEFER_BLOCKING 0x1, 0xe0 ;  /* 0x0043800000007b1d */ /* 0x000fe20000010000 */
[----:B------:R-:W-:-:S05]  /*0690*/  ISETP.NE.AND P0, PT, R64, 0x6, PT ;  /* 0x000000064000780c */ /* 0x000fca0003f05270 */
[----:B------:R-:W1:Y:S08]  /*06a0*/  LDCU.64 UR14, c[0x0][0x358] ;  /* 0x00006b00ff0e77ac */ /* 0x000e700008000a00 */
[----:B------:R-:W-:Y:S05]  /*06b0*/  @P0 BRA `(.L_x_4) ;  /* 0x0000000800880947 */ /* 0x000fea0003800000 */
[----:B------:R-:W-:Y:S01]  /*06c0*/  LOP3.LUT R0, R58, 0x1f, RZ, 0xc0, !PT ;  /* 0x0000001f3a007812 */ /* 0x000fe200078ec0ff */
[----:B------:R-:W-:Y:S01]  /*06d0*/  IMAD.MOV.U32 R18, RZ, RZ, 0x7fffffff ;  /* 0x7fffffffff127424 */ /* 0x000fe200078e00ff */
[----:B------:R-:W2:Y:S01]  /*06e0*/  S2UR UR9, SR_CTAID.Z ;  /* 0x00000000000979c3 */ /* 0x000ea20000002700 */
[----:B------:R-:W2:Y:S01]  /*06f0*/  LDCU.64 UR6, c[0x0][0x760] ;  /* 0x0000ec00ff0677ac */ /* 0x000ea20008000a00 */
[C---:B------:R-:W-:Y:S01]  /*0700*/  ISETP.GT.U32.AND P0, PT, R0.reuse, 0x7, PT ;  /* 0x000000070000780c */ /* 0x040fe20003f04070 */
[----:B------:R-:W3:Y:S01]  /*0710*/  LDCU.U8 UR8, c[0x0][0x768] ;  /* 0x0000ed00ff0877ac */ /* 0x000ee20008000000 */
[----:B------:R-:W4:Y:S01]  /*0720*/  LDCU.U8 UR10, c[0x0][0x769] ;  /* 0x0000ed20ff0a77ac */ /* 0x000f220008000000 */
[----:B------:R-:W5:Y:S10]  /*0730*/  LDCU.U8 UR13, c[0x0][0x781] ;  /* 0x0000f020ff0d77ac */ /* 0x000f740008000000 */
[----:B------:R-:W1:Y:S01]  /*0740*/  @!P0 LDC.64 R2, c[0x0][0x748] ;  /* 0x0001d200ff028b82 */ /* 0x000e620000000a00 */
[----:B------:R-:W1:Y:S02]  /*0750*/  LDCU UR20, c[0x0][0x770] ;  /* 0x0000ee00ff1477ac */ /* 0x000e640008000800 */
[----:B-1----:R-:W-:-:S05]  /*0760*/  @!P0 IMAD.WIDE.U32 R2, R0, 0x4, R2 ;  /* 0x0000000400028825 */ /* 0x002fca00078e0002 */
[----:B------:R-:W5:Y:S01]  /*0770*/  @!P0 LDG.E R18, desc[UR14][R2.64] ;  /* 0x0000000e02128981 */ /* 0x000f62000c1e1900 */
[----:B--2---:R-:W-:Y:S01]  /*0780*/  UIMAD.WIDE.U32 UR4, UR9, UR7, URZ ;  /* 0x00000007090472a5 */ /* 0x004fe2000f8e00ff */
[----:B------:R-:W-:Y:S01]  /*0790*/  HFMA2 R0, -RZ, RZ, 0, 5.9604644775390625e-08 ;  /* 0x00000001ff007431 */ /* 0x000fe200000001ff */
[----:B------:R-:W-:Y:S01]  /*07a0*/  UISETP.GT.U32.AND UP0, UPT, UR9, 0x3ff, UPT ;  /* 0x000003ff0900788c */ /* 0x000fe2000bf04070 */
[----:B------:R-:W-:-:S04]  /*07b0*/  IMAD.MOV.U32 R10, RZ, RZ, RZ ;  /* 0x000000ffff0a7224 */ /* 0x000fc800078e00ff */
[----:B------:R-:W-:Y:S02]  /*07c0*/  UMOV UR11, UR5 ;  /* 0x00000005000b7c82 */ /* 0x000fe40008000000 */
[----:B------:R-:W-:Y:S02]  /*07d0*/  UIADD3 UR7, UPT, UPT, -UR11, UR9, URZ ;  /* 0x000000090b077290 */ /* 0x000fe4000fffe1ff */
[----:B------:R-:W1:Y:S02]  /*07e0*/  LDCU.64 UR4, c[0x0][0x778] ;  /* 0x0000ef00ff0477ac */ /* 0x000e640008000a00 */
[----:B---3--:R-:W-:-:S04]  /*07f0*/  USHF.R.U32.HI UR7, URZ, UR8, UR7 ;  /* 0x00000008ff077299 */ /* 0x008fc80008011607 */
[----:B------:R-:W-:-:S04]  /*0800*/  UIADD3 UR11, UPT, UPT, UR11, UR7, URZ ;  /* 0x000000070b0b7290 */ /* 0x000fc8000fffe0ff */
[----:B----4-:R-:W-:-:S03]  /*0810*/  USHF.R.U32.HI UR11, URZ, UR10, UR11 ;  /* 0x0000000aff0b7299 */ /* 0x010fc6000801160b */
[----:B------:R-:W2:Y:S01]  /*0820*/  LDCU.U8 UR7, c[0x0][0x780] ;  /* 0x0000f000ff0777ac */ /* 0x000ea20008000000 */
[----:B------:R-:W-:-:S04]  /*0830*/  UIADD3 UR11, UPT, UPT, -UR11, URZ, URZ ;  /* 0x000000ff0b0b7290 */ /* 0x000fc8000fffe1ff */
[----:B------:R-:W-:-:S04]  /*0840*/  UIMAD UR6, UR11, UR6, UR9 ;  /* 0x000000060b0672a4 */ /* 0x000fc8000f8e0209 */
[----:B-1----:R-:W-:-:S07]  /*0850*/  UIMAD.WIDE.U32 UR16, UR6, UR5, URZ ;  /* 0x00000005061072a5 */ /* 0x002fce000f8e00ff */
[----:B------:R-:W-:Y:S02]  /*0860*/  UMOV UR5, UR17 ;  /* 0x0000001100057c82 */ /* 0x000fe40008000000 */
[----:B------:R-:W-:Y:S02]  /*0870*/  UIADD3 UR18, UPT, UPT, UR6, -UR5, URZ ;  /* 0x8000000506127290 */ /* 0x000fe4000fffe0ff */
[----:B------:R-:W1:Y:S02]  /*0880*/  LDCU.U8 UR17, c[0x0][0x774] ;  /* 0x0000ee80ff1177ac */ /* 0x000e640008000000 */
[----:B--2---:R-:W-:Y:S01]  /*0890*/  USHF.R.U32.HI UR18, URZ, UR7, UR18 ;  /* 0x00000007ff127299 */ /* 0x004fe20008011612 */
[----:B------:R-:W2:Y:S03]  /*08a0*/  LDCU.U8 UR16, c[0x0][0x775] ;  /* 0x0000eea0ff1077ac */ /* 0x000ea60008000000 */
[----:B------:R-:W-:Y:S01]  /*08b0*/  UIADD3 UR18, UPT, UPT, UR5, UR18, URZ ;  /* 0x0000001205127290 */ /* 0x000fe2000fffe0ff */
[----:B------:R-:W3:Y:S03]  /*08c0*/  LDCU UR5, c[0x0][0x76c] ;  /* 0x0000ed80ff0577ac */ /* 0x000ee60008000800 */
[----:B-----5:R-:W-:-:S04]  /*08d0*/  USHF.R.U32.HI UR18, URZ, UR13, UR18 ;  /* 0x0000000dff127299 */ /* 0x020fc80008011612 */
[----:B------:R-:W-:Y:S02]  /*08e0*/  UIMAD.WIDE.U32 UR20, UR18, UR20, URZ ;  /* 0x00000014121472a5 */ /* 0x000fe4000f8e00ff */
[----:B------:R-:W-:-:S04]  /*08f0*/  UIADD3 UR12, UPT, UPT, -UR18, URZ, URZ ;  /* 0x000000ff120c7290 */ /* 0x000fc8000fffe1ff */
[----:B------:R-:W-:Y:S01]  /*0900*/  UIMAD UR4, UR12, UR4, UR6 ;  /* 0x000000040c0472a4 */ /* 0x000fe2000f8e0206 */
[----:B------:R-:W-:Y:S02]  /*0910*/  UMOV UR19, UR21 ;  /* 0x0000001500137c82 */ /* 0x000fe40008000000 */
[----:B------:R-:W-:-:S03]  /*0920*/  UIADD3 UR11, UPT, UPT, UR18, -UR19, URZ ;  /* 0x80000013120b7290 */ /* 0x000fc6000fffe0ff */
[----:B------:R-:W-:Y:S01]  /*0930*/  MOV R5, UR4 ;  /* 0x0000000400057c02 */ /* 0x000fe20008000f00 */
[----:B-1----:R-:W-:-:S04]  /*0940*/  USHF.R.U32.HI UR11, URZ, UR17, UR11 ;  /* 0x00000011ff0b7299 */ /* 0x002fc8000801160b */
[----:B------:R-:W-:-:S04]  /*0950*/  UIADD3 UR11, UPT, UPT, UR19, UR11, URZ ;  /* 0x0000000b130b7290 */ /* 0x000fc8000fffe0ff */
[----:B--2---:R-:W-:-:S04]  /*0960*/  USHF.R.U32.HI UR11, URZ, UR16, UR11 ;  /* 0x00000010ff0b7299 */ /* 0x004fc8000801160b */
[----:B------:R-:W-:-:S04]  /*0970*/  UIADD3 UR11, UPT, UPT, -UR11, URZ, URZ ;  /* 0x000000ff0b0b7290 */ /* 0x000fc8000fffe1ff */
[----:B---3--:R-:W-:-:S06]  /*0980*/  UIMAD UR5, UR11, UR5, UR18 ;  /* 0x000000050b0572a4 */ /* 0x008fcc000f8e0212 */
[----:B------:R-:W-:Y:S01]  /*0990*/  IMAD.U32 R4, RZ, RZ, UR5 ;  /* 0x00000005ff047e24 */ /* 0x000fe2000f8e00ff */
[----:B------:R1:W2:Y:S01]  /*09a0*/  SHFL.IDX PT, R2, R18, 0x7, 0x1f ;  /* 0x00e01f0012027f89 */ /* 0x0002a200000e0000 */
[----:B------:R-:W-:Y:S05]  /*09b0*/  BRA.U UP0, `(.L_x_5) ;  /* 0x0000000500547547 */ /* 0x000fea000b800000 */
[----:B--2---:R-:W-:Y:S01]  /*09c0*/  SHF.R.S32.HI R17, RZ, 0x1f, R2 ;  /* 0x0000001fff117819 */ /* 0x004fe20000011402 */
[----:B------:R-:W2:Y:S01]  /*09d0*/  LDC R0, c[0x0][0x374] ;  /* 0x0000dd00ff007b82 */ /* 0x000ea20000000800 */
[----:B------:R-:W-:Y:S01]  /*09e0*/  IMAD.U32 R19, RZ, RZ, UR9 ;  /* 0x00000009ff137e24 */ /* 0x000fe2000f8e00ff */
[----:B------:R-:W-:Y:S01]  /*09f0*/  MOV R10, RZ ;  /* 0x000000ff000a7202 */ /* 0x000fe20000000f00 */
[----:B------:R-:W-:Y:S01]  /*0a00*/  IMAD.MOV.U32 R6, RZ, RZ, -0x1 ;  /* 0xffffffffff067424 */ /* 0x000fe200078e00ff */
[----:B------:R-:W-:Y:S02]  /*0a10*/  LEA.HI R17, R17, R2, RZ, 0x7 ;  /* 0x0000000211117211 */ /* 0x000fe400078f38ff */
[----:B------:R-:W-:Y:S02]  /*0a20*/  MOV R15, RZ ;  /* 0x000000ff000f7202 */ /* 0x000fe40000000f00 */
[----:B------:R-:W2:Y:S01]  /*0a30*/  LDC R7, c[0x0][0x370] ;  /* 0x0000dc00ff077b82 */ /* 0x000ea20000000800 */
[----:B------:R-:W-:-:S04]  /*0a40*/  LOP3.LUT R3, R17, 0xffffff80, RZ, 0xc0, !PT ;  /* 0xffffff8011037812 */ /* 0x000fc800078ec0ff */
[----:B------:R-:W-:-:S03]  /*0a50*/  ISETP.NE.AND P0, PT, R2, R3, PT ;  /* 0x000000030200720c */ /* 0x000fc60003f05270 */
[----:B------:R-:W3:Y:S01]  /*0a60*/  LDC R16, c[0x0][0x378] ;  /* 0x0000de00ff107b82 */ /* 0x000ee20000000800 */
[----:B------:R-:W-:-:S07]  /*0a70*/  ISETP.LT.AND P0, PT, R2, RZ, P0 ;  /* 0x000000ff0200720c */ /* 0x000fce0000701270 */
[----:B------:R-:W4:Y:S08]  /*0a80*/  LDC R12, c[0x0][0x770] ;  /* 0x0001dc00ff0c7b82 */ /* 0x000f300000000800 */
[----:B------:R-:W1:Y:S01]  /*0a90*/  LDC R11, c[0x0][0x76c] ;  /* 0x0001db00ff0b7b82 */ /* 0x000e620000000800 */
[----:B--2---:R-:W-:Y:S01]  /*0aa0*/  IMAD R7, R0, R7, RZ ;  /* 0x0000000700077224 */ /* 0x004fe200078e02ff */
[----:B------:R-:W-:-:S02]  /*0ab0*/  SHF.R.S32.HI R0, RZ, 0x7, R17 ;  /* 0x00000007ff007819 */ /* 0x000fc40000011411 */
[----:B------:R-:W-:-:S03]  /*0ac0*/  LEA.HI.SX32 R17, R17, 0xffffffff, 0x19 ;  /* 0xffffffff11117811 */ /* 0x000fc600078fcaff */
[----:B------:R-:W-:Y:S01]  /*0ad0*/  @!P0 IMAD.MOV R17, RZ, RZ, R0 ;  /* 0x000000ffff118224 */ /* 0x000fe200078e0200 */
[----:B------:R-:W2:Y:S01]  /*0ae0*/  LDC.64 R8, c[0x0][0x760] ;  /* 0x0001d800ff087b82 */ /* 0x000ea20000000a00 */
[----:B---3--:R-:W-:Y:S02]  /*0af0*/  IMAD R16, R7, R16, RZ ;  /* 0x0000001007107224 */ /* 0x008fe400078e02ff */
[----:B------:R-:W-:-:S05]  /*0b00*/  IMAD.MOV.U32 R0, RZ, RZ, 0x1 ;  /* 0x00000001ff007424 */ /* 0x000fca00078e00ff */
[----:B------:R-:W3:Y:S02]  /*0b10*/  LDC.64 R2, c[0x0][0x778] ;  /* 0x0001de00ff027b82 */ /* 0x000ee40000000a00 */
.L_x_10:
[----:B------:R-:W-:-:S13]  /*0b20*/  ISETP.GE.AND P0, PT, R4, R17, PT ;  /* 0x000000110400720c */ /* 0x000fda0003f06270 */
[----:B------:R-:W-:Y:S05]  /*0b30*/  @P0 BRA `(.L_x_6) ;  /* 0x0000000000940947 */ /* 0x000fea0003800000 */
[----:B------:R-:W-:-:S04]  /*0b40*/  SHF.L.U32 R7, R4, 0x7, RZ ;  /* 0x0000000704077819 */ /* 0x000fc800000006ff */
[----:B------:R-:W-:-:S13]  /*0b50*/  ISETP.GE.AND P0, PT, R7, R15, PT ;  /* 0x0000000f0700720c */ /* 0x000fda0003f06270 */
[----:B------:R-:W-:Y:S05]  /*0b60*/  @!P0 BRA `(.L_x_7) ;  /* 0x0000000000388947 */ /* 0x000fea0003800000 */
[----:B------:R-:W-:Y:S01]  /*0b70*/  VIADD R13, R6, 0x1 ;  /* 0x00000001060d7836 */ /* 0x000fe20000000000 */
[----:B------:R-:W-:-:S04]  /*0b80*/  MOV R6, 0xffffffff ;  /* 0xffffffff00067802 */ /* 0x000fc80000000f00 */
[----:B------:R-:W-:-:S13]  /*0b90*/  ISETP.GT.U32.AND P0, PT, R13, 0x1f, PT ;  /* 0x0000001f0d00780c */ /* 0x000fda0003f04070 */
[----:B------:R-:W-:Y:S05]  /*0ba0*/  @P0 BRA `(.L_x_8) ;  /* 0x0000000000240947 */ /* 0x000fea0003800000 */
[----:B------:R-:W-:Y:S01]  /*0bb0*/  ISETP.GT.AND P0, PT, R18, R7, PT ;  /* 0x000000071200720c */ /* 0x000fe20003f04270 */
[----:B------:R-:W-:-:S05]  /*0bc0*/  IMAD.MOV.U32 R6, RZ, RZ, -0x1 ;  /* 0xffffffffff067424 */ /* 0x000fca00078e00ff */
[----:B------:R-:W-:-:S07]  /*0bd0*/  SHF.L.U32 R6, R6, R13, RZ ;  /* 0x0000000d06067219 */ /* 0x000fce00000006ff */
[----:B------:R-:W-:-:S04]  /*0be0*/  VOTE.ANY R7, PT, P0 ;  /* 0x0000000000077806 */ /* 0x000fc800000e0100 */
[----:B------:R-:W-:-:S05]  /*0bf0*/  LOP3.LUT P0, R7, R7, RZ, R6, 0xa0, !PT ;  /* 0x000000ff07077212 */ /* 0x000fca000780a006 */
[----:B------:R-:W-:-:S05]  /*0c00*/  VIADD R6, R7, 0xffffffff ;  /* 0xffffffff07067836 */ /* 0x000fca0000000000 */
[----:B------:R-:W-:-:S04]  /*0c10*/  LOP3.LUT R7, R7, R6, RZ, 0xc, !PT ;  /* 0x0000000607077212 */ /* 0x000fc800078e0cff */
[----:B------:R-:W5:Y:S02]  /*0c20*/  POPC R6, R7 ;  /* 0x0000000700067309 */ /* 0x000f640000000000 */
[----:B-----5:R-:W-:-:S07]  /*0c30*/  SEL R6, R6, 0xffffffff, P0 ;  /* 0xffffffff06067807 */ /* 0x020fce0000000000 */
.L_x_8:
[----:B------:R4:W3:Y:S02]  /*0c40*/  SHFL.IDX PT, R15, R18, R6, 0x1f ;  /* 0x00001f06120f7589 */ /* 0x0008e400000e0000 */
.L_x_7:
[----:B------:R-:W5:Y:S01]  /*0c50*/  S2R R13, SR_CgaCtaId ;  /* 0x00000000000d7919 */ /* 0x000f620000008800 */
[----:B------:R-:W-:Y:S01]  /*0c60*/  MOV R14, 0x400 ;  /* 0x00000400000e7802 */ /* 0x000fe20000000f00 */
[----:B------:R-:W-:-:S03]  /*0c70*/  IMAD.U32 R21, R0, -0x80000000, RZ ;  /* 0x8000000000157824 */ /* 0x000fc600078e00ff */
[----:B-----5:R-:W-:-:S05]  /*0c80*/  LEA R13, R13, R14, 0x18 ;  /* 0x0000000e0d0d7211 */ /* 0x020fca00078ec0ff */
[----:B------:R-:W-:-:S04]  /*0c90*/  IMAD R14, R10, 0x8, R13 ;  /* 0x000000080a0e7824 */ /* 0x000fc800078e020d */
[----:B------:R-:W5:Y:S02]  /*0ca0*/  SYNCS.PHASECHK.TRANS64.TRYWAIT P0, [R14+URZ+0x80], R21 ;  /* 0x000080150e0075a7 */ /* 0x000f6400080011ff */
[----:B-----5:R-:W-:Y:S05]  /*0cb0*/  @!P0 BRA `(.L_x_9) ;  /* 0x00000040003c8947 */ /* 0x020fea0003800000 */
.L_x_57:
[----:B------:R-:W-:Y:S01]  /*0cc0*/  ELECT P0, URZ, PT ;  /* 0x0000000000ff782f */ /* 0x000fe20003800000 */
[----:B------:R-:W-:-:S12]  /*0cd0*/  IMAD.MOV.U32 R7, RZ, RZ, 0x1 ;  /* 0x00000001ff077424 */ /* 0x000fd800078e00ff */
[C---:B------:R-:W-:Y:S02]  /*0ce0*/  @P0 IMAD R13, R10.reuse, 0x10, R13 ;  /* 0x000000100a0d0824 */ /* 0x040fe400078e020d */
[----:B------:R-:W-:-:S03]  /*0cf0*/  VIADD R10, R10, 0x1 ;  /* 0x000000010a0a7836 */ /* 0x000fc60000000000 */
[----:B------:R4:W-:Y:S02]  /*0d00*/  @P0 STS.128 [R13+0x30c10], R4 ;  /* 0x030c10040d000388 */ /* 0x0009e40000000c00 */
[----:B------:R-:W-:Y:S01]  /*0d10*/  ISETP.NE.AND P0, PT, R10, 0x2, PT ;  /* 0x000000020a00780c */ /* 0x000fe20003f05270 */
[----:B------:R5:W-:Y:S06]  /*0d20*/  MEMBAR.ALL.CTA ;  /* 0x0000000000007992 */ /* 0x000bec0000008000 */
[----:B-----5:R-:W5:Y:S01]  /*0d30*/  FENCE.VIEW.ASYNC.S ;  /* 0x00000000000073c6 */ /* 0x020f620000000000 */
[----:B----4-:R-:W-:-:S02]  /*0d40*/  SEL R21, RZ, 0x1, P0 ;  /* 0x00000001ff157807 */ /* 0x010fc40000000000 */
[----:B------:R-:W-:Y:S02]  /*0d50*/  SEL R10, R10, RZ, P0 ;  /* 0x000000ff0a0a7207 */ /* 0x000fe40000000000 */
[----:B------:R-:W-:Y:S01]  /*0d60*/  LOP3.LUT R0, R0, R21, RZ, 0x3c, !PT ;  /* 0x0000001500007212 */ /* 0x000fe200078e3cff */
[----:B-----5:R-:W-:Y:S06]  /*0d70*/  BAR.SYNC.DEFER_BLOCKING 0x4, 0x20 ;  /* 0x0100800000007b1d */ /* 0x020fec0000010000 */
[----:B------:R4:W-:Y:S02]  /*0d80*/  SYNCS.ARRIVE.TRANS64.ART0 RZ, [R14+URZ+0x70], R7 ;  /* 0x000070070eff79a7 */ /* 0x0009e400085000ff */
.L_x_6:
[----:B------:R-:W-:-:S04]  /*0d90*/  IMAD.IADD R19, R16, 0x1, R19 ;  /* 0x0000000110137824 */ /* 0x000fc800078e0213 */
[C---:B--2---:R-:W-:Y:S01]  /*0da0*/  IMAD.HI.U32 R5, R19.reuse, R9, RZ ;  /* 0x0000000913057227 */ /* 0x044fe200078e00ff */
[----:B------:R-:W-:-:S03]  /*0db0*/  ISETP.GE.AND P0, PT, R19, 0x400, PT ;  /* 0x000004001300780c */ /* 0x000fc60003f06270 */
[----:B------:R-:W-:-:S05]  /*0dc0*/  IMAD.IADD R4, R19, 0x1, -R5 ;  /* 0x0000000113047824 */ /* 0x000fca00078e0a05 */
[----:B------:R-:W-:-:S04]  /*0dd0*/  SHF.R.U32.HI R4, RZ, UR8, R4 ;  /* 0x00000008ff047c19 */ /* 0x000fc80008011604 */
[----:B------:R-:W-:-:S04]  /*0de0*/  IADD3 R4, PT, PT, R5, R4, RZ ;  /* 0x0000000405047210 */ /* 0x000fc80007ffe0ff */
[----:B----4-:R-:W-:-:S05]  /*0df0*/  SHF.R.U32.HI R14, RZ, UR10, R4 ;  /* 0x0000000aff0e7c19 */ /* 0x010fca0008011604 */
[----:B------:R-:W-:-:S04]  /*0e00*/  IMAD.MOV R14, RZ, RZ, -R14 ;  /* 0x000000ffff0e7224 */ /* 0x000fc800078e0a0e */
[----:B------:R-:W-:-:S04]  /*0e10*/  IMAD R14, R8, R14, R19 ;  /* 0x0000000e080e7224 */ /* 0x000fc800078e0213 */
[----:B---3--:R-:W-:-:S05]  /*0e20*/  IMAD.HI.U32 R5, R14, R3, RZ ;  /* 0x000000030e057227 */ /* 0x008fca00078e00ff */
[----:B------:R-:W-:-:S04]  /*0e30*/  IADD3 R4, PT, PT, R14, -R5, RZ ;  /* 0x800000050e047210 */ /* 0x000fc80007ffe0ff */
[----:B------:R-:W-:-:S05]  /*0e40*/  SHF.R.U32.HI R4, RZ, UR7, R4 ;  /* 0x00000007ff047c19 */ /* 0x000fca0008011604 */
[----:B------:R-:W-:-:S05]  /*0e50*/  IMAD.IADD R4, R5, 0x1, R4 ;  /* 0x0000000105047824 */ /* 0x000fca00078e0204 */
[----:B------:R-:W-:-:S05]  /*0e60*/  SHF.R.U32.HI R7, RZ, UR13, R4 ;  /* 0x0000000dff077c19 */ /* 0x000fca0008011604 */
[----:B------:R-:W-:-:S05]  /*0e70*/  IMAD.HI.U32 R5, R7, R12, RZ ;  /* 0x0000000c07057227 */ /* 0x000fca00078e00ff */
[----:B------:R-:W-:-:S04]  /*0e80*/  IADD3 R4, PT, PT, R7, -R5, RZ ;  /* 0x8000000507047210 */ /* 0x000fc80007ffe0ff */
[----:B------:R-:W-:-:S05]  /*0e90*/  SHF.R.U32.HI R4, RZ, UR17, R4 ;  /* 0x00000011ff047c19 */ /* 0x000fca0008011604 */
[----:B------:R-:W-:Y:S01]  /*0ea0*/  IMAD.IADD R4, R5, 0x1, R4 ;  /* 0x0000000105047824 */ /* 0x000fe200078e0204 */
[----:B------:R-:W-:-:S04]  /*0eb0*/  IADD3 R5, PT, PT, -R7, RZ, RZ ;  /* 0x000000ff07057210 */ /* 0x000fc80007ffe1ff */
[----:B------:R-:W-:Y:S01]  /*0ec0*/  SHF.R.U32.HI R4, RZ, UR16, R4 ;  /* 0x00000010ff047c19 */ /* 0x000fe20008011604 */
[----:B------:R-:W-:-:S03]  /*0ed0*/  IMAD R5, R2, R5, R14 ;  /* 0x0000000502057224 */ /* 0x000fc600078e020e */
[----:B------:R-:W-:-:S05]  /*0ee0*/  IADD3 R4, PT, PT, -R4, RZ, RZ ;  /* 0x000000ff04047210 */ /* 0x000fca0007ffe1ff */
[----:B-1----:R-:W-:Y:S01]  /*0ef0*/  IMAD R4, R11, R4, R7 ;  /* 0x000000040b047224 */ /* 0x002fe200078e0207 */
[----:B------:R-:W-:Y:S06]  /*0f00*/  @!P0 BRA `(.L_x_10) ;  /* 0xfffffffc00048947 */ /* 0x000fec000383ffff */
.L_x_5:
[----:B------:R-:W3:Y:S01]  /*0f10*/  S2R R3, SR_CgaCtaId ;  /* 0x0000000000037919 */ /* 0x000ee20000008800 */
[----:B--2---:R-:W-:Y:S01]  /*0f20*/  MOV R2, 0x400 ;  /* 0x0000040000027802 */ /* 0x004fe20000000f00 */
[----:B------:R-:W-:Y:S01]  /*0f30*/  IMAD.U32 R6, R0, -0x80000000, RZ ;  /* 0x8000000000067824 */ /* 0x000fe200078e00ff */
[C---:B------:R-:W-:Y:S01]  /*0f40*/  ISETP.NE.AND P0, PT, R10.reuse, 0x1, PT ;  /* 0x000000010a00780c */ /* 0x040fe20003f05270 */
[----:B------:R-:W-:-:S05]  /*0f50*/  VIADD R8, R10, 0x2 ;  /* 0x000000020a087836 */ /* 0x000fca0000000000 */
[----:B------:R-:W-:Y:S02]  /*0f60*/  SEL R8, R8, 0x1, P0 ;  /* 0x0000000108087807 */ /* 0x000fe40000000000 */
[----:B---3--:R-:W-:-:S05]  /*0f70*/  LEA R3, R3, R2, 0x18 ;  /* 0x0000000203037211 */ /* 0x008fca00078ec0ff */
[----:B------:R-:W-:-:S04]  /*0f80*/  IMAD R2, R10, 0x8, R3 ;  /* 0x000000080a027824 */ /* 0x000fc800078e0203 */
[----:B------:R-:W2:Y:S02]  /*0f90*/  SYNCS.PHASECHK.TRANS64.TRYWAIT P1, [R2+URZ+0x80], R6 ;  /* 0x00008006020075a7 */ /* 0x000ea400080211ff */
[----:B--2---:R-:W-:Y:S05]  /*0fa0*/  @!P1 BRA `(.L_x_11) ;  /* 0x0000003c00989947 */ /* 0x004fea0003800000 */
.L_x_59:
[----:B------:R-:W-:Y:S02]  /*0fb0*/  ELECT P2, URZ, PT ;  /* 0x0000000000ff782f */ /* 0x000fe40003840000 */
[----:B------:R-:W-:Y:S01]  /*0fc0*/  ISETP.NE.AND P0, PT, R8, 0x2, PT ;  /* 0x000000020800780c */ /* 0x000fe20003f05270 */
[----:B--2---:R-:W-:-:S03]  /*0fd0*/  IMAD.MOV.U32 R7, RZ, RZ, RZ ;  /* 0x000000ffff077224 */ /* 0x004fc600078e00ff */
[----:B------:R-:W-:Y:S02]  /*0fe0*/  ISETP.EQ.XOR P1, PT, R10, 0x1, !P0 ;  /* 0x000000010a00780c */ /* 0x000fe40004722a70 */
[----:B------:R-:W-:Y:S02]  /*0ff0*/  SEL R8, R8, RZ, P0 ;  /* 0x000000ff08087207 */ /* 0x000fe40000000000 */
[----:B------:R-:W-:-:S03]  /*1000*/  SEL R9, RZ, 0x1, !P1 ;  /* 0x00000001ff097807 */ /* 0x000fc60004800000 */
[--C-:B------:R-:W-:Y:S01]  /*1010*/  IMAD R8, R8, 0x8, R3.reuse ;  /* 0x0000000808087824 */ /* 0x100fe200078e0203 */
[----:B------:R-:W-:Y:S01]  /*1020*/  LOP3.LUT R9, R0, R9, RZ, 0x3c, !PT ;  /* 0x0000000900097212 */ /* 0x000fe200078e3cff */
[----:B------:R-:W-:Y:S02]  /*1030*/  @P2 IMAD R10, R10, 0x10, R3 ;  /* 0x000000100a0a2824 */ /* 0x000fe400078e0203 */
[----:B------:R-:W-:Y:S02]  /*1040*/  @P2 IMAD.MOV.U32 R6, RZ, RZ, -0x1 ;  /* 0xffffffffff062424 */ /* 0x000fe400078e00ff */
[----:B------:R-:W-:Y:S02]  /*1050*/  IMAD.MOV.U32 R3, RZ, RZ, 0x1 ;  /* 0x00000001ff037424 */ /* 0x000fe400078e00ff */
[----:B------:R-:W-:Y:S01]  /*1060*/  IMAD.U32 R12, R9, -0x80000000, RZ ;  /* 0x80000000090c7824 */ /* 0x000fe200078e00ff */
[----:B------:R2:W-:Y:S01]  /*1070*/  @P2 STS.128 [R10+0x30c10], R4 ;  /* 0x030c10040a002388 */ /* 0x0005e20000000c00 */
[----:B------:R3:W-:Y:S06]  /*1080*/  MEMBAR.ALL.CTA ;  /* 0x0000000000007992 */ /* 0x0007ec0000008000 */
[----:B---3--:R-:W3:Y:S02]  /*1090*/  FENCE.VIEW.ASYNC.S ;  /* 0x00000000000073c6 */ /* 0x008ee40000000000 */
[----:B---3--:R-:W-:Y:S06]  /*10a0*/  BAR.SYNC.DEFER_BLOCKING 0x4, 0x20 ;  /* 0x0100800000007b1d */ /* 0x008fec0000010000 */
[----:B------:R2:W-:Y:S01]  /*10b0*/  SYNCS.ARRIVE.TRANS64.ART0 RZ, [R2+URZ+0x70], R3 ;  /* 0x0000700302ff79a7 */ /* 0x0005e200085000ff */
[----:B------:R-:W3:Y:S02]  /*10c0*/  SYNCS.PHASECHK.TRANS64.TRYWAIT P0, [R8+URZ+0x80], R12 ;  /* 0x0000800c080075a7 */ /* 0x000ee400080011ff */
[----:B--23--:R-:W-:Y:S05]  /*10d0*/  @!P0 BRA `(.L_x_12) ;  /* 0x0000003c00648947 */ /* 0x00cfea0003800000 */
.L_x_4:
[----:B------:R-:W-:-:S13]  /*10e0*/  ISETP.NE.AND P0, PT, R64, 0x5, PT ;  /* 0x000000054000780c */ /* 0x000fda0003f05270 */
[----:B------:R-:W-:Y:S05]  /*10f0*/  @P0 BRA `(.L_x_13) ;  /* 0x0000000400f40947 */ /* 0x000fea0003800000 */
[----:B------:R-:W3:Y:S01]  /*1100*/  S2UR UR23, SR_CgaCtaId ;  /* 0x00000000001779c3 */ /* 0x000ee20000008800 */
[----:B------:R-:W-:Y:S02]  /*1110*/  UMOV UR4, 0x400 ;  /* 0x0000040000047882 */ /* 0x000fe40000000000 */
[----:B---3--:R-:W-:-:S09]  /*1120*/  ULEA UR23, UR23, UR4, 0x18 ;  /* 0x0000000417177291 */ /* 0x008fd2000f8ec0ff */
[----:B------:R-:W3:Y:S02]  /*1130*/  SYNCS.PHASECHK.TRANS64.TRYWAIT P0, [UR23+0x70], RZ ;  /* 0x000070ffff0075a7 */ /* 0x000ee40008001117 */
[----:B---3--:R-:W-:Y:S05]  /*1140*/  @!P0 BRA `(.L_x_14) ;  /* 0x0000003c00608947 */ /* 0x008fea0003800000 */
.L_x_62:
[----:B------:R-:W4:Y:S01]  /*1150*/  LDS.128 R4, [UR23+0x30c10] ;  /* 0x030c1017ff047984 */ /* 0x000f220008000c00 */
[----:B---3--:R-:W-:Y:S01]  /*1160*/  HFMA2 R0, -RZ, RZ, 0, 5.9604644775390625e-08 ;  /* 0x00000001ff007431 */ /* 0x008fe200000001ff */
[----:B------:R-:W-:Y:S01]  /*1170*/  UMOV UR31, 0x1 ;  /* 0x00000001001f7882 */ /* 0x000fe20000000000 */
[----:B------:R-:W-:Y:S01]  /*1180*/  UMOV UR30, URZ ;  /* 0x000000ff001e7c82 */ /* 0x000fe20008000000 */
[----:B------:R3:W-:Y:S06]  /*1190*/  MEMBAR.ALL.CTA ;  /* 0x0000000000007992 */ /* 0x0007ec0000008000 */
[----:B---3--:R-:W3:Y:S02]  /*11a0*/  FENCE.VIEW.ASYNC.S ;  /* 0x00000000000073c6 */ /* 0x008ee40000000000 */
[----:B---3--:R3:W-:Y:S01]  /*11b0*/  SYNCS.ARRIVE.TRANS64.ART0 RZ, [UR23+0x80], R0 ;  /* 0x00008000ffff79a7 */ /* 0x0087e20008500017 */
[----:B----4-:R-:W-:-:S13]  /*11c0*/  ISETP.NE.AND P0, PT, R7, 0x1, PT ;  /* 0x000000010700780c */ /* 0x010fda0003f05270 */
[----:B---3--:R-:W-:Y:S05]  /*11d0*/  @P0 BRA `(.L_x_15) ;  /* 0x00000004005c0947 */ /* 0x008fea0003800000 */
[----:B------:R-:W3:Y:S01]  /*11e0*/  LDCU.64 UR4, c[0x0][0x348] ;  /* 0x00006900ff0477ac */ /* 0x000ee20008000a00 */
[----:B------:R-:W-:Y:S01]  /*11f0*/  R2UR UR20, R4 ;  /* 0x00000000041472ca */ /* 0x000fe200000e0000 */
[----:B--2---:R-:W-:Y:S01]  /*1200*/  IMAD.MOV.U32 R8, RZ, RZ, 0x1 ;  /* 0x00000001ff087424 */ /* 0x004fe200078e00ff */
[----:B------:R-:W-:Y:S01]  /*1210*/  R2UR UR12, R5 ;  /* 0x00000000050c72ca */ /* 0x000fe200000e0000 */
[----:B------:R-:W-:Y:S01]  /*1220*/  IMAD.MOV.U32 R2, RZ, RZ, RZ ;  /* 0x000000ffff027224 */ /* 0x000fe200078e00ff */
[----:B------:R-:W-:Y:S01]  /*1230*/  R2UR UR28, R6 ;  /* 0x00000000061c72ca */ /* 0x000fe200000e0000 */
[----:B------:R-:W-:Y:S01]  /*1240*/  UMOV UR31, 0x1 ;  /* 0x00000001001f7882 */ /* 0x000fe20000000000 */
[----:B------:R-:W-:Y:S01]  /*1250*/  UMOV UR30, URZ ;  /* 0x000000ff001e7c82 */ /* 0x000fe20008000000 */
[----:B------:R-:W-:Y:S01]  /*1260*/  UMOV UR18, URZ ;  /* 0x000000ff00127c82 */ /* 0x000fe20008000000 */
[----:B------:R-:W-:Y:S01]  /*1270*/  UMOV UR10, URZ ;  /* 0x000000ff000a7c82 */ /* 0x000fe20008000000 */
[----:B---3--:R-:W-:-:S02]  /*1280*/  UIADD3 UR38, UP3, UPT, UR4, 0x40, URZ ;  /* 0x0000004004267890 */ /* 0x008fc4000ff7e0ff */
[----:B------:R-:W-:Y:S02]  /*1290*/  UIADD3 UR36, UP2, UPT, UR4, 0xc0, URZ ;  /* 0x000000c004247890 */ /* 0x000fe4000ff5e0ff */
[----:B------:R-:W-:Y:S02]  /*12a0*/  UIADD3 UR34, UP1, UPT, UR4, 0x140, URZ ;  /* 0x0000014004227890 */ /* 0x000fe4000ff3e0ff */
[----:B------:R-:W-:Y:S02]  /*12b0*/  UIADD3 UR32, UP0, UPT, UR4, 0x1c0, URZ ;  /* 0x000001c004207890 */ /* 0x000fe4000ff1e0ff */
[----:B------:R-:W-:Y:S02]  /*12c0*/  UIADD3.X UR39, UPT, UPT, URZ, UR5, URZ, UP3, !UPT ;  /* 0x00000005ff277290 */ /* 0x000fe40009ffe4ff */
[----:B------:R-:W-:Y:S02]  /*12d0*/  UIADD3.X UR37, UPT, UPT, URZ, UR5, URZ, UP2, !UPT ;  /* 0x00000005ff257290 */ /* 0x000fe400097fe4ff */
[----:B------:R-:W-:-:S02]  /*12e0*/  UIADD3.X UR35, UPT, UPT, URZ, UR5, URZ, UP1, !UPT ;  /* 0x00000005ff237290 */ /* 0x000fc40008ffe4ff */
[----:B------:R-:W-:-:S12]  /*12f0*/  UIADD3.X UR33, UPT, UPT, URZ, UR5, URZ, UP0, !UPT ;  /* 0x00000005ff217290 */ /* 0x000fd800087fe4ff */
.L_x_20:
[----:B------:R-:W-:Y:S01]  /*1300*/  USHF.L.U32 UR4, UR31, 0x1f, URZ ;  /* 0x0000001f1f047899 */ /* 0x000fe200080006ff */
[----:B------:R-:W-:Y:S01]  /*1310*/  HFMA2 R3, -RZ, RZ, 0, -0.0001220703125 ;  /* 0x00008800ff037431 */ /* 0x000fe200000001ff */
[----:B------:R-:W-:Y:S02]  /*1320*/  ULEA UR5, UR30, UR23, 0x3 ;  /* 0x000000171e057291 */ /* 0x000fe4000f8e18ff */
[----:B------:R-:W-:Y:S02]  /*1330*/  USHF.L.U32 UR7, UR20, 0x7, URZ ;  /* 0x0000000714077899 */ /* 0x000fe400080006ff */
[----:B------:R-:W-:Y:S01]  /*1340*/  MOV R0, UR4 ;  /* 0x0000000400007c02 */ /* 0x000fe20008000f00 */
[----:B------:R-:W-:Y:S01]  /*1350*/  USHF.L.U32 UR27, UR12, 0x7, URZ ;  /* 0x000000070c1b7899 */ /* 0x000fe200080006ff */
[----:B------:R-:W-:-:S03]  /*1360*/  UMOV UR29, URZ ;  /* 0x000000ff001d7c82 */ /* 0x000fc60008000000 */
[----:B--2---:R2:W3:Y:S08]  /*1370*/  SYNCS.PHASECHK.TRANS64.TRYWAIT P2, [UR5+0x28], R0 ;  /* 0x00002800ff0075a7 */ /* 0x0044f00008041105 */
.L_x_18:
[----:B----4-:R-:W-:Y:S02]  /*1380*/  UIADD3 UR11, UPT, UPT, UR30, 0x1, URZ ;  /* 0x000000011e0b7890 */ /* 0x010fe4000fffe0ff */
[----:B------:R-:W-:Y:S02]  /*1390*/  USHF.L.U32 UR6, UR29, 0x7, URZ ;  /* 0x000000071d067899 */ /* 0x000fe400080006ff */
[----:B------:R-:W-:Y:S02]  /*13a0*/  ULEA UR5, UR30, UR23, 0x3 ;  /* 0x000000171e057291 */ /* 0x000fe4000f8e18ff */
[----:B------:R-:W-:Y:S02]  /*13b0*/  ULEA UR24, UR30, UR23, 0xe ;  /* 0x000000171e187291 */ /* 0x000fe4000f8e70ff */
[----:B------:R-:W-:Y:S02]  /*13c0*/  UISETP.NE.AND UP1, UPT, UR11, 0x5, UPT ;  /* 0x000000050b00788c */ /* 0x000fe4000bf25270 */
[----:B------:R-:W-:-:S02]  /*13d0*/  UIADD3 UR4, UPT, UPT, UR24, 0x6400, URZ ;  /* 0x0000640018047890 */ /* 0x000fc4000fffe0ff */
[----:B------:R-:W-:Y:S02]  /*13e0*/  ULEA UR8, UR30, UR23, 0xa ;  /* 0x000000171e087291 */ /* 0x000fe4000f8e50ff */
[----:B------:R-:W-:Y:S02]  /*13f0*/  UIADD3 UR19, UPT, UPT, UR29, UR29, URZ ;  /* 0x0000001d1d137290 */ /* 0x000fe4000fffe0ff */
[----:B------:R-:W-:Y:S02]  /*1400*/  UIADD3 UR24, UPT, UPT, UR24, 0x1a400, URZ ;  /* 0x0001a40018187890 */ /* 0x000fe4000fffe0ff */
[----:B------:R-:W-:Y:S02]  /*1410*/  USEL UR9, URZ, 0x1, UP1 ;  /* 0x00000001ff097887 */ /* 0x000fe40008800000 */
[----:B------:R-:W-:Y:S01]  /*1420*/  UISETP.GT.U32.AND UP0, UPT, UR29, 0x1e, UPT ;  /* 0x0000001e1d00788c */ /* 0x000fe2000bf04070 */
[----:B------:R-:W-:Y:S01]  /*1430*/  UMOV UR13, UR28 ;  /* 0x0000001c000d7c82 */ /* 0x000fe20008000000 */
[----:B------:R-:W-:Y:S01]  /*1440*/  UMOV UR25, UR5 ;  /* 0x0000000500197c82 */ /* 0x000fe20008000000 */
[----:B------:R-:W-:Y:S01]  /*1450*/  UMOV UR26, UR6 ;  /* 0x00000006001a7c82 */ /* 0x000fe20008000000 */
[----:B--23--:R-:W-:Y:S07]  /*1460*/  @P2 BRA `(.L_x_16) ;  /* 0x0000000000102947 */ /* 0x00cfee0003800000 */
[----:B------:R-:W-:-:S06]  /*1470*/  USHF.L.U32 UR16, UR31, 0x1f, URZ ;  /* 0x0000001f1f107899 */ /* 0x000fcc00080006ff */
[----:B--2---:R-:W-:-:S04]  /*1480*/  MOV R0, UR16 ;  /* 0x0000001000007c02 */ /* 0x004fc80008000f00 */
[----:B------:R-:W2:Y:S02]  /*1490*/  SYNCS.PHASECHK.TRANS64.TRYWAIT P0, [UR5+0x28], R0 ;  /* 0x00002800ff0075a7 */ /* 0x000ea40008001105 */
[----:B--2---:R-:W-:Y:S05]  /*14a0*/  @!P0 BRA `(.L_x_17) ;  /* 0x0000003800a08947 */ /* 0x004fea0003800000 */
.L_x_16:
[----:B------:R-:W-:Y:S02]  /*14b0*/  ELECT P1, URZ, PT ;  /* 0x0000000000ff782f */ /* 0x000fe40003820000 */
[----:B------:R-:W-:Y:S01]  /*14c0*/  PLOP3.LUT P0, PT, PT, PT, UP0, 0x80, 0x8 ;  /* 0x000000000008781c */ /* 0x000fe20003f0f008 */
[----:B------:R-:W-:Y:S01]  /*14d0*/  ULOP3.LUT UR31, UR31, UR9, URZ, 0x3c, !UPT ;  /* 0x000000091f1f7292 */ /* 0x000fe2000f8e3cff */
[----:B------:R-:W-:Y:S01]  /*14e0*/  PLOP3.LUT P2, PT, PT, PT, PT, 0x80, 0x8 ;  /* 0x000000000008781c */ /* 0x000fe20003f4f070 */
[----:B------:R-:W-:Y:S02]  /*14f0*/  USEL UR30, UR11, URZ, UP1 ;  /* 0x000000ff0b1e7287 */ /* 0x000fe40008800000 */
[----:B------:R-:W-:Y:S02]  /*1500*/  UIADD3 UR16, UPT, UPT, UR8, 0x2e400, URZ ;  /* 0x0002e40008107890 */ /* 0x000fe4000fffe0ff */
[----:B------:R-:W-:Y:S02]  /*1510*/  UIADD3 UR8, UPT, UPT, UR8, 0x2f800, URZ ;  /* 0x0002f80008087890 */ /* 0x000fe4000fffe0ff */
[----:B------:R-:W-:-:S02]  /*1520*/  @!UP0 USHF.L.U32 UR21, UR31, 0x1f, URZ ;  /* 0x0000001f1f158899 */ /* 0x000fc400080006ff */
[----:B------:R-:W-:Y:S01]  /*1530*/  @!UP0 ULEA UR22, UR30, UR23, 0x3 ;  /* 0x000000171e168291 */ /* 0x000fe2000f8e18ff */
[----:B------:R4:W-:Y:S01]  /*1540*/  @P1 SYNCS.ARRIVE.TRANS64 RZ, [UR5], R3 ;  /* 0x00000003ffff19a7 */ /* 0x0009e20008000005 */
[----:B------:R-:W-:Y:S01]  /*1550*/  UMOV UR17, UR5 ;  /* 0x0000000500117c82 */ /* 0x000fe20008000000 */
[----:B------:R4:W-:Y:S01]  /*1560*/  UTMALDG.2D [UR4], [UR38], desc[URZ] ;  /* 0x0000ff04260075b4 */ /* 0x0009e20008009000 */
[----:B--2---:R-:W-:Y:S01]  /*1570*/  IMAD.U32 R0, RZ, RZ, UR21 ;  /* 0x00000015ff007e24 */ /* 0x004fe2000f8e00ff */
[----:B------:R-:W-:Y:S01]  /*1580*/  UMOV UR9, UR5 ;  /* 0x0000000500097c82 */ /* 0x000fe20008000000 */
[----:B------:R-:W-:Y:S01]  /*1590*/  UMOV UR11, UR19 ;  /* 0x00000013000b7c82 */ /* 0x000fe20008000000 */
[----:B------:R-:W-:Y:S01]  /*15a0*/  UIADD3 UR29, UPT, UPT, UR29, 0x1, URZ ;  /* 0x000000011d1d7890 */ /* 0x000fe2000fffe0ff */
[----:B------:R4:W-:Y:S03]  /*15b0*/  UTMALDG.3D [UR24], [UR36], desc[URZ] ;  /* 0x0000ff18240075b4 */ /* 0x0009e60008011000 */
[----:B------:R-:W-:Y:S01]  /*15c0*/  UISETP.NE.AND UP0, UPT, UR29, 0x20, UPT ;  /* 0x000000201d00788c */ /* 0x000fe2000bf05270 */
[----:B------:R4:W-:Y:S01]  /*15d0*/  UTMALDG.3D [UR16], [UR34], desc[URZ] ;  /* 0x0000ff10220075b4 */ /* 0x0009e20008011000 */
[----:B------:R4:W-:Y:S01]  /*15e0*/  UTMALDG.4D [UR8], [UR32], desc[URZ] ;  /* 0x0000ff08200075b4 */ /* 0x0009e20008019000 */
[----:B------:R4:W2:Y:S06]  /*15f0*/  @!P0 SYNCS.PHASECHK.TRANS64.TRYWAIT P2, [UR22+0x28], R0 ;  /* 0x00002800ff0085a7 */ /* 0x0008ac0008041116 */
[----:B------:R-:W-:Y:S05]  /*1600*/  BRA.U UP0, `(.L_x_18) ;  /* 0xfffffffd005c7547 */ /* 0x000fea000b83ffff */
[----:B----4-:R-:W-:Y:S02]  /*1610*/  LEA R3, R8, UR23, 0x3 ;  /* 0x0000001708037c11 */ /* 0x010fe4000f8e18ff */
[----:B------:R-:W-:-:S04]  /*1620*/  SHF.L.U32 R4, R2, 0x1f, RZ ;  /* 0x0000001f02047819 */ /* 0x000fc800000006ff */
[----:B------:R-:W3:Y:S02]  /*1630*/  SYNCS.PHASECHK.TRANS64.TRYWAIT P0, [R3+URZ+0x70], R4 ;  /* 0x00007004030075a7 */ /* 0x000ee400080011ff */
[----:B---3--:R-:W-:Y:S05]  /*1640*/  @!P0 BRA `(.L_x_19) ;  /* 0x0000003800588947 */ /* 0x008fea0003800000 */
.L_x_65:
[C---:B------:R-:W-:Y:S01]  /*1650*/  LEA R4, R8.reuse, UR23, 0x4 ;  /* 0x0000001708047c11 */ /* 0x040fe2000f8e20ff */
[----:B------:R-:W-:Y:S02]  /*1660*/  VIADD R8, R8, 0x1 ;  /* 0x0000000108087836 */ /* 0x000fe40000000000 */
[----:B------:R-:W-:-:S03]  /*1670*/  IMAD.MOV.U32 R0, RZ, RZ, 0x1 ;  /* 0x00000001ff007424 */ /* 0x000fc600078e00ff */
[----:B---3--:R-:W3:Y:S01]  /*1680*/  LDS.128 R4, [R4+0x30c10] ;  /* 0x030c100004047984 */ /* 0x008ee20000000c00 */
[C---:B------:R-:W-:Y:S01]  /*1690*/  ISETP.NE.AND P1, PT, R8.reuse, 0x2, PT ;  /* 0x000000020800780c */ /* 0x040fe20003f25270 */
[----:B------:R4:W-:Y:S06]  /*16a0*/  MEMBAR.ALL.CTA ;  /* 0x0000000000007992 */ /* 0x0009ec0000008000 */
[----:B----4-:R-:W4:Y:S01]  /*16b0*/  FENCE.VIEW.ASYNC.S ;  /* 0x00000000000073c6 */ /* 0x010f220000000000 */
[----:B------:R-:W-:Y:S01]  /*16c0*/  SEL R8, R8, RZ, P1 ;  /* 0x000000ff08087207 */ /* 0x000fe20000800000 */
[----:B----4-:R4:W-:Y:S01]  /*16d0*/  SYNCS.ARRIVE.TRANS64.ART0 RZ, [R3+URZ+0x80], R0 ;  /* 0x0000800003ff79a7 */ /* 0x0109e200085000ff */
[----:B---3--:R-:W-:-:S02]  /*16e0*/  ISETP.NE.AND P0, PT, R7, 0x1, PT ;  /* 0x000000010700780c */ /* 0x008fc40003f05270 */
[----:B------:R-:W-:Y:S02]  /*16f0*/  R2UR UR20, R4 ;  /* 0x00000000041472ca */ /* 0x000fe400000e0000 */
[----:B------:R-:W-:Y:S02]  /*1700*/  R2UR UR12, R5 ;  /* 0x00000000050c72ca */ /* 0x000fe400000e0000 */
[----:B------:R-:W-:Y:S02]  /*1710*/  R2UR UR28, R6 ;  /* 0x00000000061c72ca */ /* 0x000fe400000e0000 */
[----:B----4-:R-:W-:-:S04]  /*1720*/  SEL R3, RZ, 0x1, P1 ;  /* 0x00000001ff037807 */ /* 0x010fc80000800000 */
[----:B------:R-:W-:Y:S01]  /*1730*/  LOP3.LUT R2, R2, R3, RZ, 0x3c, !PT ;  /* 0x0000000302027212 */ /* 0x000fe200078e3cff */
[----:B------:R-:W-:Y:S08]  /*1740*/  @!P0 BRA `(.L_x_20) ;  /* 0xfffffff800ec8947 */ /* 0x000ff0000383ffff */
.L_x_15:
[----:B------:R-:W-:Y:S02]  /*1750*/  UISETP.NE.AND UP0, UPT, UR30, 0x4, UPT ;  /* 0x000000041e00788c */ /* 0x000fe4000bf05270 */
[----:B------:R-:W-:-:S04]  /*1760*/  UIADD3 UR4, UPT, UPT, UR30, 0x2, URZ ;  /* 0x000000021e047890 */ /* 0x000fc8000fffe0ff */
[----:B------:R-:W-:-:S04]  /*1770*/  USEL UR4, UR4, 0x1, UP0 ;  /* 0x0000000104047887 */ /* 0x000fc80008000000 */
[----:B------:R-:W-:Y:S02]  /*1780*/  UISETP.NE.AND UP1, UPT, UR4, 0x5, UPT ;  /* 0x000000050400788c */ /* 0x000fe4000bf25270 */
[----:B------:R-:W-:-:S04]  /*1790*/  UIADD3 UR4, UPT, UPT, UR4, 0x1, URZ ;  /* 0x0000000104047890 */ /* 0x000fc8000fffe0ff */
[----:B------:R-:W-:Y:S02]  /*17a0*/  USEL UR4, UR4, 0x1, UP1 ;  /* 0x0000000104047887 */ /* 0x000fe40008800000 */
[----:B------:R-:W-:Y:S02]  /*17b0*/  UISETP.EQ.XOR UP1, UPT, UR30, 0x4, !UP1 ;  /* 0x000000041e00788c */ /* 0x000fe4000cf22a70 */
[----:B------:R-:W-:Y:S02]  /*17c0*/  UISETP.NE.AND UP0, UPT, UR4, 0x5, UPT ;  /* 0x000000050400788c */ /* 0x000fe4000bf05270 */
[----:B------:R-:W-:Y:S02]  /*17d0*/  UIADD3 UR5, UPT, UPT, UR4, 0x1, URZ ;  /* 0x0000000104057890 */ /* 0x000fe4000fffe0ff */
[----:B------:R-:W-:Y:S02]  /*17e0*/  UISETP.EQ.XOR UP1, UPT, UR4, 0x5, UP1 ;  /* 0x000000050400788c */ /* 0x000fe40008f22a70 */
[----:B------:R-:W-:-:S04]  /*17f0*/  USEL UR5, UR5, 0x1, UP0 ;  /* 0x0000000105057887 */ /* 0x000fc80008000000 */
[----:B------:R-:W-:Y:S02]  /*1800*/  UISETP.EQ.XOR UP1, UPT, UR5, 0x5, UP1 ;  /* 0x000000050500788c */ /* 0x000fe40008f22a70 */
[----:B------:R-:W-:Y:S02]  /*1810*/  UISETP.NE.AND UP0, UPT, UR5, 0x5, UPT ;  /* 0x000000050500788c */ /* 0x000fe4000bf05270 */
[----:B------:R-:W-:Y:S02]  /*1820*/  USEL UR4, URZ, 0x1, !UP1 ;  /* 0x00000001ff047887 */ /* 0x000fe4000c800000 */
[----:B------:R-:W-:Y:S02]  /*1830*/  USEL UR5, UR5, URZ, UP0 ;  /* 0x000000ff05057287 */ /* 0x000fe40008000000 */
[----:B------:R-:W-:Y:S02]  /*1840*/  ULOP3.LUT UR4, UR31, UR4, URZ, 0x3c, !UPT ;  /* 0x000000041f047292 */ /* 0x000fe4000f8e3cff */
[----:B------:R-:W-:-:S02]  /*1850*/  ULEA UR5, UR5, UR23, 0x3 ;  /* 0x0000001705057291 */ /* 0x000fc4000f8e18ff */
[----:B------:R-:W-:-:S06]  /*1860*/  USHF.L.U32 UR4, UR4, 0x1f, URZ ;  /* 0x0000001f04047899 */ /* 0x000fcc00080006ff */
[----:B------:R-:W-:-:S04]  /*1870*/  MOV R0, UR4 ;  /* 0x0000000400007c02 */ /* 0x000fc80008000f00 */
[----:B------:R-:W3:Y:S02]  /*1880*/  SYNCS.PHASECHK.TRANS64.TRYWAIT P0, [UR5+0x28], R0 ;  /* 0x00002800ff0075a7 */ /* 0x000ee40008001105 */
[----:B---3--:R-:W-:Y:S05]  /*1890*/  @!P0 BRA `(.L_x_21) ;  /* 0x0000003400dc8947 */ /* 0x008fea0003800000 */
.L_x_67:
[----:B------:R-:W-:-:S13]  /*18a0*/  ELECT P0, URZ, PT ;  /* 0x0000000000ff782f */ /* 0x000fda0003800000 */
[----:B---3--:R-:W-:-:S04]  /*18b0*/  @P0 MOV R0, 0x8800 ;  /* 0x0000880000000802 */ /* 0x008fc80000000f00 */
[----:B------:R3:W-:Y:S03]  /*18c0*/  @P0 SYNCS.ARRIVE.TRANS64 RZ, [UR5], R0 ;  /* 0x00000000ffff09a7 */ /* 0x0007e60008000005 */
.L_x_13:
[----:B------:R-:W-:-:S13]  /*18d0*/  ISETP.NE.AND P0, PT, R64, 0x4, PT ;  /* 0x000000044000780c */ /* 0x000fda0003f05270 */
[----:B------:R-:W-:Y:S05]  /*18e0*/  @P0 BRA `(.L_x_22) ;  /* 0x0000000800f80947 */ /* 0x000fea0003800000 */
[----:B------:R-:W4:Y:S08]  /*18f0*/  S2UR UR12, SR_CgaCtaId ;  /* 0x00000000000c79c3 */ /* 0x000f300000008800 */
[----:B------:R-:W-:Y:S06]  /*1900*/  BAR.SYNC.DEFER_BLOCKING 0x3, 0xa0 ;  /* 0x00c2800000007b1d */ /* 0x000fec0000010000 */
[----:B------:R-:W-:-:S02]  /*1910*/  UMOV UR4, 0x400 ;  /* 0x0000040000047882 */ /* 0x000fc40000000000 */
[----:B----4-:R-:W-:-:S09]  /*1920*/  ULEA UR12, UR12, UR4, 0x18 ;  /* 0x000000040c0c7291 */ /* 0x010fd2000f8ec0ff */
[----:B---3--:R-:W3:Y:S01]  /*1930*/  LDS R0, [UR12+0x98] ;  /* 0x0000980cff007984 */ /* 0x008ee20008000800 */
[----:B------:R-:W4:Y:S02]  /*1940*/  SYNCS.PHASECHK.TRANS64.TRYWAIT P0, [UR12+0x70], RZ ;  /* 0x000070ffff0075a7 */ /* 0x000f24000800110c */
[----:B---34-:R-:W-:Y:S05]  /*1950*/  @!P0 BRA `(.L_x_23) ;  /* 0x0000003400cc8947 */ /* 0x018fea0003800000 */
.L_x_69:
[----:B------:R-:W4:Y:S01]  /*1960*/  LDS R3, [UR12+0x30c1c] ;  /* 0x030c1c0cff037984 */ /* 0x000f220008000800 */
[----:B---3--:R-:W-:Y:S01]  /*1970*/  IMAD.MOV.U32 R2, RZ, RZ, 0x1 ;  /* 0x00000001ff027424 */ /* 0x008fe200078e00ff */
[----:B------:R-:W-:Y:S01]  /*1980*/  R2UR UR32, R0 ;  /* 0x00000000002072ca */ /* 0x000fe200000e0000 */
[----:B------:R-:W-:Y:S01]  /*1990*/  HFMA2 R0, -RZ, RZ, 0, 5.9604644775390625e-08 ;  /* 0x00000001ff007431 */ /* 0x000fe200000001ff */
[----:B------:R3:W-:Y:S06]  /*19a0*/  MEMBAR.ALL.CTA ;  /* 0x0000000000007992 */ /* 0x0007ec0000008000 */
[----:B---3--:R-:W3:Y:S01]  /*19b0*/  FENCE.VIEW.ASYNC.S ;  /* 0x00000000000073c6 */ /* 0x008ee20000000000 */
[----:B------:R-:W-:Y:S01]  /*19c0*/  IMAD.MOV.U32 R6, RZ, RZ, 0x1 ;  /* 0x00000001ff067424 */ /* 0x000fe200078e00ff */
[----:B---3--:R3:W-:Y:S01]  /*19d0*/  SYNCS.ARRIVE.TRANS64.ART0 RZ, [UR12+0x80], R2 ;  /* 0x00008002ffff79a7 */ /* 0x0087e2000850000c */
[----:B----4-:R-:W-:-:S13]  /*19e0*/  ISETP.NE.AND P0, PT, R3, 0x1, PT ;  /* 0x000000010300780c */ /* 0x010fda0003f05270 */
[----:B---3--:R-:W-:Y:S05]  /*19f0*/  @P0 BRA `(.L_x_24) ;  /* 0x0000000800840947 */ /* 0x008fea0003800000 */
[----:B------:R-:W-:Y:S01]  /*1a00*/  UIADD3 UR10, UPT, UPT, UR32, 0x100, URZ ;  /* 0x00000100200a7890 */ /* 0x000fe2000fffe0ff */
[----:B------:R-:W-:Y:S01]  /*1a10*/  MOV R5, 0x1 ;  /* 0x0000000100057802 */ /* 0x000fe20000000f00 */
[----:B------:R-:W-:Y:S01]  /*1a20*/  UIADD3 UR8, UPT, UPT, UR32, 0x104, URZ ;  /* 0x0000010420087890 */ /* 0x000fe2000fffe0ff */
[----:B------:R-:W-:Y:S01]  /*1a30*/  MOV R4, RZ ;  /* 0x000000ff00047202 */ /* 0x000fe20000000f00 */
[----:B------:R-:W-:Y:S01]  /*1a40*/  UIADD3 UR6, UPT, UPT, UR32, -0x7fffff00, URZ ;  /* 0x8000010020067890 */ /* 0x000fe2000fffe0ff */
[----:B------:R-:W-:Y:S01]  /*1a50*/  MOV R6, 0x1 ;  /* 0x0000000100067802 */ /* 0x000fe20000000f00 */
[----:B------:R-:W-:Y:S02]  /*1a60*/  UIADD3 UR4, UPT, UPT, UR32, -0x7ffffefc, URZ ;  /* 0x8000010420047890 */ /* 0x000fe4000fffe0ff */
[----:B------:R-:W-:Y:S02]  /*1a70*/  UIADD3 UR11, UPT, UPT, UR32, 0x110, URZ ;  /* 0x00000110200b7890 */ /* 0x000fe4000fffe0ff */
[----:B------:R-:W-:-:S02]  /*1a80*/  UIADD3 UR9, UPT, UPT, UR32, 0x114, URZ ;  /* 0x0000011420097890 */ /* 0x000fc4000fffe0ff */
[----:B------:R-:W-:Y:S02]  /*1a90*/  UIADD3 UR7, UPT, UPT, UR32, -0x7ffffef0, URZ ;  /* 0x8000011020077890 */ /* 0x000fe4000fffe0ff */
[----:B------:R-:W-:Y:S02]  /*1aa0*/  USHF.R.U32.HI UR18, URZ, 0x1, UR10 ;  /* 0x00000001ff127899 */ /* 0x000fe4000801160a */
[----:B------:R-:W-:Y:S02]  /*1ab0*/  USHF.R.U32.HI UR17, URZ, 0x1, UR6 ;  /* 0x00000001ff117899 */ /* 0x000fe40008011606 */
[----:B------:R-:W-:Y:S01]  /*1ac0*/  USHF.R.U32.HI UR16, URZ, 0x1, UR8 ;  /* 0x00000001ff107899 */ /* 0x000fe20008011608 */
[----:B------:R-:W-:Y:S01]  /*1ad0*/  UMOV UR34, 0x8a02000 ;  /* 0x08a0200000227882 */ /* 0x000fe20000000000 */
[----:B------:R-:W-:Y:S02]  /*1ae0*/  UIADD3 UR5, UPT, UPT, UR32, -0x7ffffeec, URZ ;  /* 0x8000011420057890 */ /* 0x000fe4000fffe0ff */
[----:B------:R-:W-:-:S02]  /*1af0*/  USHF.R.U32.HI UR13, URZ, 0x1, UR4 ;  /* 0x00000001ff0d7899 */ /* 0x000fc40008011604 */
[----:B------:R-:W-:Y:S02]  /*1b00*/  UIADD3 UR19, UPT, UPT, UR12, 0x2f800, URZ ;  /* 0x0002f8000c137890 */ /* 0x000fe4000fffe0ff */
[----:B------:R-:W-:Y:S02]  /*1b10*/  UIADD3 UR20, UPT, UPT, UR12, 0x2e400, URZ ;  /* 0x0002e4000c147890 */ /* 0x000fe4000fffe0ff */
[----:B------:R-:W-:Y:S02]  /*1b20*/  UIADD3 UR21, UPT, UPT, UR12, 0x6400, URZ ;  /* 0x000064000c157890 */ /* 0x000fe4000fffe0ff */
[----:B------:R-:W-:Y:S02]  /*1b30*/  UIADD3 UR22, UPT, UPT, UR12, 0x1a400, URZ ;  /* 0x0001a4000c167890 */ /* 0x000fe4000fffe0ff */
[----:B------:R-:W-:Y:S02]  /*1b40*/  USEL UR23, URZ, 0x4000, UP6 ;  /* 0x00004000ff177887 */ /* 0x000fe4000b000000 */
[----:B------:R-:W-:-:S02]  /*1b50*/  USHF.R.U32.HI UR46, URZ, 0x1a, UR11 ;  /* 0x0000001aff2e7899 */ /* 0x000fc4000801160b */
[----:B------:R-:W-:Y:S02]  /*1b60*/  USHF.R.U32.HI UR40, URZ, 0x1a, UR7 ;  /* 0x0000001aff287899 */ /* 0x000fe40008011607 */
[----:B------:R-:W-:Y:S02]  /*1b70*/  USHF.R.U32.HI UR36, URZ, 0x1a, UR9 ;  /* 0x0000001aff247899 */ /* 0x000fe40008011609 */
[----:B------:R-:W-:Y:S02]  /*1b80*/  USEL UR34, UR34, 0x8a00000, !UP5 ;  /* 0x08a0000022227887 */ /* 0x000fe4000e800000 */
[----:B------:R-:W-:Y:S02]  /*1b90*/  ULOP3.LUT UR18, UR18, 0x60000000, URZ, 0xc0, !UPT ;  /* 0x6000000012127892 */ /* 0x000fe4000f8ec0ff */
[----:B------:R-:W-:Y:S02]  /*1ba0*/  ULOP3.LUT UR17, UR17, 0x60000000, URZ, 0xc0, !UPT ;  /* 0x6000000011117892 */ /* 0x000fe4000f8ec0ff */
[----:B------:R-:W-:-:S02]  /*1bb0*/  ULOP3.LUT UR16, UR16, 0x60000000, URZ, 0xc0, !UPT ;  /* 0x6000000010107892 */ /* 0x000fc4000f8ec0ff */
[----:B------:R-:W-:Y:S02]  /*1bc0*/  USHF.R.U32.HI UR35, URZ, 0x1a, UR5 ;  /* 0x0000001aff237899 */ /* 0x000fe40008011605 */
[----:B------:R-:W-:Y:S02]  /*1bd0*/  ULOP3.LUT UR13, UR13, 0x60000000, URZ, 0xc0, !UPT ;  /* 0x600000000d0d7892 */ /* 0x000fe4000f8ec0ff */
[----:B------:R-:W-:Y:S02]  /*1be0*/  USHF.R.U32.HI UR19, URZ, 0x4, UR19 ;  /* 0x00000004ff137899 */ /* 0x000fe40008011613 */
[----:B------:R-:W-:Y:S02]  /*1bf0*/  USHF.R.U32.HI UR20, URZ, 0x4, UR20 ;  /* 0x00000004ff147899 */ /* 0x000fe40008011614 */
[----:B------:R-:W-:Y:S02]  /*1c00*/  USHF.R.U32.HI UR21, URZ, 0x4, UR21 ;  /* 0x00000004ff157899 */ /* 0x000fe40008011615 */
[----:B------:R-:W-:-:S02]  /*1c10*/  USHF.R.U32.HI UR22, URZ, 0x4, UR22 ;  /* 0x00000004ff167899 */ /* 0x000fc40008011616 */
[----:B------:R-:W-:Y:S02]  /*1c20*/  UIADD3 UR34, UPT, UPT, UR23, UR34, URZ ;  /* 0x0000002217227290 */ /* 0x000fe4000fffe0ff */
[----:B------:R-:W-:Y:S02]  /*1c30*/  ULOP3.LUT UR46, UR18, 0x30, UR46, 0xf8, !UPT ;  /* 0x00000030122e7892 */ /* 0x000fe4000f8ef82e */
[----:B------:R-:W-:Y:S02]  /*1c40*/  ULOP3.LUT UR40, UR17, 0x30, UR40, 0xf8, !UPT ;  /* 0x0000003011287892 */ /* 0x000fe4000f8ef828 */
[----:B------:R-:W-:Y:S02]  /*1c50*/  ULOP3.LUT UR36, UR16, 0x30, UR36, 0xf8, !UPT ;  /* 0x0000003010247892 */ /* 0x000fe4000f8ef824 */
[----:B------:R-:W-:Y:S02]  /*1c60*/  ULOP3.LUT UR35, UR13, 0x30, UR35, 0xf8, !UPT ;  /* 0x000000300d237892 */ /* 0x000fe4000f8ef823 */
[----:B------:R-:W-:-:S02]  /*1c70*/  ULOP3.LUT UR19, UR19, 0x3fc0, URZ, 0xc0, !UPT ;  /* 0x00003fc013137892 */ /* 0x000fc4000f8ec0ff */
[----:B------:R-:W-:Y:S02]  /*1c80*/  ULOP3.LUT UR20, UR20, 0x3fc0, URZ, 0xc0, !UPT ;  /* 0x00003fc014147892 */ /* 0x000fe4000f8ec0ff */
[----:B------:R-:W-:Y:S02]  /*1c90*/  ULOP3.LUT UR21, UR21, 0x3fc0, URZ, 0xc0, !UPT ;  /* 0x00003fc015157892 */ /* 0x000fe4000f8ec0ff */
[----:B------:R-:W-:Y:S02]  /*1ca0*/  ULOP3.LUT UR22, UR22, 0x3fc0, URZ, 0xc0, !UPT ;  /* 0x00003fc016167892 */ /* 0x000fe4000f8ec0ff */
[----:B------:R-:W-:Y:S02]  /*1cb0*/  ULOP3.LUT UR47, UR46, UR34, URZ, 0xfc, !UPT ;  /* 0x000000222e2f7292 */ /* 0x000fe4000f8efcff */
[----:B------:R-:W-:Y:S02]  /*1cc0*/  ULOP3.LUT UR41, UR40, UR34, URZ, 0xfc, !UPT ;  /* 0x0000002228297292 */ /* 0x000fe4000f8efcff */
[----:B------:R-:W-:-:S02]  /*1cd0*/  ULOP3.LUT UR37, UR36, UR34, URZ, 0xfc, !UPT ;  /* 0x0000002224257292 */ /* 0x000fc4000f8efcff */
[----:B------:R-:W-:Y:S02]  /*1ce0*/  ULOP3.LUT UR35, UR35, UR34, URZ, 0xfc, !UPT ;  /* 0x0000002223237292 */ /* 0x000fe4000f8efcff */
[----:B------:R-:W-:Y:S02]  /*1cf0*/  ULOP3.LUT UR19, UR19, 0x10000, URZ, 0xfc, !UPT ;  /* 0x0001000013137892 */ /* 0x000fe4000f8efcff */
[----:B------:R-:W-:Y:S02]  /*1d00*/  ULOP3.LUT UR20, UR20, 0x10000, URZ, 0xfc, !UPT ;  /* 0x0001000014147892 */ /* 0x000fe4000f8efcff */
[----:B------:R-:W-:Y:S02]  /*1d10*/  ULOP3.LUT UR21, UR21, 0x10000, URZ, 0xfc, !UPT ;  /* 0x0001000015157892 */ /* 0x000fe4000f8efcff */
[----:B------:R-:W-:Y:S01]  /*1d20*/  ULOP3.LUT UR22, UR22, 0x10000, URZ, 0xfc, !UPT ;  /* 0x0001000016167892 */ /* 0x000fe2000f8efcff */
[----:B------:R-:W-:Y:S01]  /*1d30*/  UMOV UR31, URZ ;  /* 0x000000ff001f7c82 */ /* 0x000fe20008000000 */
[----:B------:R-:W-:Y:S01]  /*1d40*/  UMOV UR30, URZ ;  /* 0x000000ff001e7c82 */ /* 0x000fe20008000000 */
[----:B------:R-:W-:Y:S01]  /*1d50*/  UMOV UR29, URZ ;  /* 0x000000ff001d7c82 */ /* 0x000fe20008000000 */
[----:B------:R-:W-:Y:S01]  /*1d60*/  UMOV UR46, URZ ;  /* 0x000000ff002e7c82 */ /* 0x000fe20008000000 */
[----:B------:R-:W-:Y:S01]  /*1d70*/  UMOV UR40, URZ ;  /* 0x000000ff00287c82 */ /* 0x000fe20008000000 */
[----:B------:R-:W-:Y:S01]  /*1d80*/  UMOV UR36, URZ ;  /* 0x000000ff00247c82 */ /* 0x000fe20008000000 */
[----:B------:R-:W-:-:S05]  /*1d90*/  UMOV UR34, URZ ;  /* 0x000000ff00227c82 */ /* 0x000fca0008000000 */
.L_x_31:
[----:B------:R-:W-:Y:S01]  /*1da0*/  USHF.L.U32 UR13, UR30, 0x1f, URZ ;  /* 0x0000001f1e0d7899 */ /* 0x000fe200080006ff */
[----:B------:R-:W-:Y:S01]  /*1db0*/  SHF.L.U32 R2, R6, 0x1f, RZ ;  /* 0x0000001f06027819 */ /* 0x000fe200000006ff */
[----:B------:R-:W-:Y:S02]  /*1dc0*/  ULEA UR16, UR29, UR12, 0x3 ;  /* 0x0000000c1d107291 */ /* 0x000fe4000f8e18ff */
[----:B------:R-:W-:Y:S02]  /*1dd0*/  ULEA UR18, UR31, UR12, 0x3 ;  /* 0x0000000c1f127291 */ /* 0x000fe4000f8e18ff */
[----:B------:R-:W-:Y:S01]  /*1de0*/  MOV R0, UR13 ;  /* 0x0000000d00007c02 */ /* 0x000fe20008000f00 */
[----:B------:R-:W-:Y:S02]  /*1df0*/  ULEA UR17, UR31, UR32, 0x7 ;  /* 0x000000201f117291 */ /* 0x000fe4000f8e38ff */
[----:B------:R-:W-:Y:S02]  /*1e00*/  UPLOP3.LUT UP2, UPT, UPT, UPT, UPT, 0x40, 0x4 ;  /* 0x000000000004789c */ /* 0x000fe40003f4e870 */
[----:B------:R3:W4:Y:S02]  /*1e10*/  SYNCS.PHASECHK.TRANS64.TRYWAIT P1, [UR16], R0 ;  /* 0x00000000ff0075a7 */ /* 0x0007240008021110 */
[----:B------:R-:W5:Y:S02]  /*1e20*/  SYNCS.PHASECHK.TRANS64.TRYWAIT P0, [UR18+0x60], R2 ;  /* 0x00006002ff0075a7 */ /* 0x000f640008001112 */
[----:B---345:R-:W-:Y:S05]  /*1e30*/  @P0 BRA `(.L_x_25) ;  /* 0x0000000000080947 */ /* 0x038fea0003800000 */
[----:B------:R-:W3:Y:S02]  /*1e40*/  SYNCS.PHASECHK.TRANS64.TRYWAIT P0, [UR18+0x60], R2 ;  /* 0x00006002ff0075a7 */ /* 0x000ee40008001112 */
[----:B---3--:R-:W-:Y:S05]  /*1e50*/  @!P0 BRA `(.L_x_26) ;  /* 0x0000003000a48947 */ /* 0x008fea0003800000 */
.L_x_25:
[----:B------:R-:W-:-:S05]  /*1e60*/  UMOV UR27, URZ ;  /* 0x000000ff001b7c82 */ /* 0x000fca0008000000 */
.L_x_29:
[----:B------:R-:W-:Y:S02]  /*1e70*/  USHF.L.U32 UR28, UR29, 0xa, URZ ;  /* 0x0000000a1d1c7899 */ /* 0x000fe400080006ff */
[----:B------:R-:W-:Y:S02]  /*1e80*/  UIADD3 UR23, UPT, UPT, UR29, 0x1, URZ ;  /* 0x000000011d177890 */ /* 0x000fe4000fffe0ff */
[----:B------:R-:W-:Y:S02]  /*1e90*/  UISETP.GT.U32.AND UP0, UPT, UR27, 0x1e, UPT ;  /* 0x0000001e1b00788c */ /* 0x000fe4000bf04070 */
[----:B------:R-:W-:Y:S02]  /*1ea0*/  UIADD3 UR16, UPT, UPT, UR28, 0x6, URZ ;  /* 0x000000061c107890 */ /* 0x000fe4000fffe0ff */
[----:B----4-:R-:W-:Y:S02]  /*1eb0*/  ULEA UR58, UR29, UR20, 0x6 ;  /* 0x000000141d3a7291 */ /* 0x010fe4000f8e30ff */
[----:B------:R-:W-:Y:S01]  /*1ec0*/  ULEA UR54, UR29, UR19, 0x6 ;  /* 0x000000131d367291 */ /* 0x000fe2000f8e30ff */
[----:B------:R-:W-:Y:S01]  /*1ed0*/  PLOP3.LUT P0, PT, PT, PT, UP0, 0x80, 0x8 ;  /* 0x000000000008781c */ /* 0x000fe20003f0f008 */
[----:B------:R-:W-:Y:S02]  /*1ee0*/  ULEA UR13, UR29, UR12, 0x3 ;  /* 0x0000000c1d0d7291 */ /* 0x000fe4000f8e18ff */
[----:B------:R-:W-:Y:S02]  /*1ef0*/  UISETP.NE.AND UP1, UPT, UR23, 0x5, UPT ;  /* 0x000000051700788c */ /* 0x000fe4000bf25270 */
[----:B------:R-:W-:Y:S02]  /*1f00*/  UIADD3 UR50, UPT, UPT, UR28, UR22, URZ ;  /* 0x000000161c327290 */ /* 0x000fe4000fffe0ff */
[----:B------:R-:W-:Y:S02]  /*1f10*/  UIADD3 UR48, UPT, UPT, UR28, UR21, URZ ;  /* 0x000000151c307290 */ /* 0x000fe4000fffe0ff */
[----:B------:R-:W-:Y:S02]  /*1f20*/  UIADD3 UR44, UPT, UPT, UR22, 0x2, UR28 ;  /* 0x00000002162c7890 */ /* 0x000fe4000fffe01c */
[----:B------:R-:W-:Y:S02]  /*1f30*/  UIADD3 UR42, UPT, UPT, UR21, 0x2, UR28 ;  /* 0x00000002152a7890 */ /* 0x000fe4000fffe01c */
[----:B------:R-:W-:Y:S02]  /*1f40*/  UIADD3 UR38, UPT, UPT, UR22, 0x4, UR28 ;  /* 0x0000000416267890 */ /* 0x000fe4000fffe01c */
[----:B------:R-:W-:Y:S02]  /*1f50*/  UIADD3 UR26, UPT, UPT, UR16, UR22, URZ ;  /* 0x00000016101a7290 */ /* 0x000fe4000fffe0ff */
[----:B------:R-:W-:Y:S02]  /*1f60*/  UIADD3 UR56, UPT, UPT, UR58, 0x20, URZ ;  /* 0x000000203a387890 */ /* 0x000fe4000fffe0ff */
[----:B------:R-:W-:Y:S02]  /*1f70*/  UIADD3 UR52, UPT, UPT, UR54, 0x20, URZ ;  /* 0x0000002036347890 */ /* 0x000fe4000fffe0ff */
[----:B------:R-:W-:Y:S02]  /*1f80*/  UIADD3 UR28, UPT, UPT, UR21, 0x4, UR28 ;  /* 0x00000004151c7890 */ /* 0x000fe4000fffe01c */
[----:B------:R-:W-:Y:S02]  /*1f90*/  UIADD3 UR25, UPT, UPT, UR13, 0x28, URZ ;  /* 0x000000280d197890 */ /* 0x000fe4000fffe0ff */
[----:B------:R-:W-:Y:S02]  /*1fa0*/  USEL UR24, URZ, 0x1, UP1 ;  /* 0x00000001ff187887 */ /* 0x000fe40008800000 */
[----:B------:R-:W-:Y:S02]  /*1fb0*/  UIADD3 UR16, UPT, UPT, UR16, UR21, URZ ;  /* 0x0000001510107290 */ /* 0x000fe4000fffe0ff */
[----:B------:R-:W-:Y:S01]  /*1fc0*/  USEL UR29, UR23, URZ, UP1 ;  /* 0x000000ff171d7287 */ /* 0x000fe20008800000 */
[----:B------:R-:W-:Y:S01]  /*1fd0*/  UMOV UR59, 0x4008 ;  /* 0x00004008003b7882 */ /* 0x000fe20000000000 */
        /* <DEDUP_REMOVED lines=8> */
[----:B---3--:R-:W-:Y:S05]  /*2060*/  @P1 BRA `(.L_x_27) ;  /* 0x0000000000101947 */ /* 0x008fea0003800000 */
[----:B------:R-:W-:Y:S06]  /*2070*/  USHF.L.U32 UR23, UR30, 0x1f, URZ ;  /* 0x0000001f1e177899 */ /* 0x000fec00080006ff */
[----:B---3--:R-:W-:Y:S04]  /*2080*/  MOV R0, UR23 ;  /* 0x0000001700007c02 */ /* 0x008fe80008000f00 */
[----:B------:R-:W3:Y:S02]  /*2090*/  SYNCS.PHASECHK.TRANS64.TRYWAIT P1, [UR13], R0 ;  /* 0x00000000ff0075a7 */ /* 0x000ee4000802110d */
[----:B---3--:R-:W-:Y:S05]  /*20a0*/  @!P1 BRA `(.L_x_28) ;  /* 0x00000030002c9947 */ /* 0x008fea0003800000 */
.L_x_27:
[----:B------:R-:W-:Y:S01]  /*20b0*/  ULOP3.LUT UR30, UR30, UR24, URZ, 0x3c, !UPT ;  /* 0x000000181e1e7292 */ /* 0x000fe2000f8e3cff */
[----:B------:R-:W-:Y:S01]  /*20c0*/  PLOP3.LUT P1, PT, PT, PT, PT, 0x80, 0x8 ;  /* 0x000000000008781c */ /* 0x000fe20003f2f070 */
[----:B------:R-:W-:Y:S01]  /*20d0*/  UIADD3 UR27, UPT, UPT, UR27, 0x1, URZ ;  /* 0x000000011b1b7890 */ /* 0x000fe2000fffe0ff */
[----:B------:R4:W-:Y:S01]  /*20e0*/  UTCCP.T.S.4x32dp128bit tmem[UR32+0x100], gdesc[UR58] ;  /* 0x0001003a200079e7 */ /* 0x0009e20009100000 */
[----:B------:R-:W-:Y:S01]  /*20f0*/  UMOV UR64, UR16 ;  /* 0x0000001000407c82 */ /* 0x000fe20008000000 */
[----:B------:R-:W-:Y:S01]  /*2100*/  @!UP0 USHF.L.U32 UR13, UR30, 0x1f, URZ ;  /* 0x0000001f1e0d8899 */ /* 0x000fe200080006ff */
[----:B------:R4:W-:Y:S01]  /*2110*/  UTCCP.T.S.4x32dp128bit tmem[UR32+0x104], gdesc[UR56] ;  /* 0x00010438200079e7 */ /* 0x0009e20009100000 */
[----:B------:R-:W-:Y:S01]  /*2120*/  @!UP0 ULEA UR16, UR29, UR12, 0x3 ;  /* 0x0000000c1d108291 */ /* 0x000fe2000f8e18ff */
[----:B------:R4:W-:Y:S01]  /*2130*/  UTCCP.T.S.4x32dp128bit tmem[UR32+0x110], gdesc[UR54] ;  /* 0x00011036200079e7 */ /* 0x0009e20009100000 */
[----:B------:R4:W-:Y:S01]  /*2140*/  UTCCP.T.S.4x32dp128bit tmem[UR32+0x114], gdesc[UR52] ;  /* 0x00011434200079e7 */ /* 0x0009e20009100000 */
[----:B------:R4:W-:Y:S01]  /*2150*/  UTCQMMA gdesc[UR48], gdesc[UR50], tmem[UR17], tmem[UR46], idesc[UR47], tmem[UR10], UP2 ;  /* 0x000a2e3230007dea */ /* 0x0009e20009000311 */
[----:B------:R-:W-:Y:S01]  /*2160*/  UMOV UR60, UR28 ;  /* 0x0000001c003c7c82 */ /* 0x000fe20008000000 */
[----:B------:R-:W-:Y:S01]  /*2170*/  UMOV UR61, 0x40004040 ;  /* 0x40004040003d7882 */ /* 0x000fe20000000000 */
[----:B---3--:R-:W-:Y:S01]  /*2180*/  MOV R0, UR13 ;  /* 0x0000000d00007c02 */ /* 0x008fe20008000f00 */
[----:B------:R4:W-:Y:S01]  /*2190*/  UTCQMMA gdesc[UR42], gdesc[UR44], tmem[UR17], tmem[UR40], idesc[UR41], tmem[UR6], UPT ;  /* 0x0006282c2a007dea */ /* 0x0009e2000b800311 */
[----:B------:R-:W-:Y:S01]  /*21a0*/  UMOV UR62, UR26 ;  /* 0x0000001a003e7c82 */ /* 0x000fe20008000000 */
[----:B------:R-:W-:Y:S01]  /*21b0*/  UMOV UR63, 0x40004040 ;  /* 0x40004040003f7882 */ /* 0x000fe20000000000 */
[----:B------:R-:W-:Y:S01]  /*21c0*/  UMOV UR65, 0x40004040 ;  /* 0x4000404000417882 */ /* 0x000fe20000000000 */
[----:B------:R4:W-:Y:S01]  /*21d0*/  UTCQMMA gdesc[UR60], gdesc[UR38], tmem[UR17], tmem[UR36], idesc[UR37], tmem[UR8], UPT ;  /* 0x000824263c007dea */ /* 0x0009e2000b800311 */
[----:B------:R4:W-:Y:S01]  /*21e0*/  UTCQMMA gdesc[UR64], gdesc[UR62], tmem[UR17], tmem[UR34], idesc[UR35], tmem[UR4], UPT ;  /* 0x0004223e40007dea */ /* 0x0009e2000b800311 */
[----:B------:R4:W-:Y:S01]  /*21f0*/  UTCBAR [UR25], URZ ;  /* 0x000000ff190073e9 */ /* 0x0009e200080000ff */
[----:B------:R4:W3:Y:S01]  /*2200*/  @!P0 SYNCS.PHASECHK.TRANS64.TRYWAIT P1, [UR16], R0 ;  /* 0x00000000ff0085a7 */ /* 0x0008e20008021110 */
[----:B------:R-:W-:Y:S02]  /*2210*/  UISETP.NE.AND UP0, UPT, UR27, 0x20, UPT ;  /* 0x000000201b00788c */ /* 0x000fe4000bf05270 */
[----:B------:R-:W-:Y:S07]  /*2220*/  UPLOP3.LUT UP2, UPT, UPT, UPT, UPT, 0x80, 0x8 ;  /* 0x000000000008789c */ /* 0x000fee0003f4f070 */
[----:B------:R-:W-:Y:S05]  /*2230*/  BRA.U UP0, `(.L_x_29) ;  /* 0xfffffffd000c7547 */ /* 0x000fea000b83ffff */
[----:B------:R-:W-:Y:S01]  /*2240*/  UIADD3 UR31, UPT, UPT, UR31, 0x1, URZ ;  /* 0x000000011f1f7890 */ /* 0x000fe2000fffe0ff */
[----:B----4-:R-:W-:Y:S01]  /*2250*/  LEA R0, R5, UR12, 0x3 ;  /* 0x0000000c05007c11 */ /* 0x010fe2000f8e18ff */
[----:B------:R-:W-:Y:S01]  /*2260*/  UIADD3 UR18, UPT, UPT, UR18, 0x50, URZ ;  /* 0x0000005012127890 */ /* 0x000fe2000fffe0ff */
[----:B------:R-:W-:Y:S01]  /*2270*/  IMAD.U32 R3, R4, -0x80000000, RZ ;  /* 0x8000000004037824 */ /* 0x000fe200078e00ff */
[----:B------:R-:W-:-:S04]  /*2280*/  UISETP.NE.AND UP0, UPT, UR31, 0x2, UPT ;  /* 0x000000021f00788c */ /* 0x000fc8000bf05270 */
[----:B------:R-:W-:Y:S02]  /*2290*/  USEL UR13, URZ, 0x1, UP0 ;  /* 0x00000001ff0d7887 */ /* 0x000fe40008000000 */
[----:B------:R-:W-:Y:S01]  /*22a0*/  USEL UR31, UR31, URZ, UP0 ;  /* 0x000000ff1f1f7287 */ /* 0x000fe20008000000 */
[----:B------:R4:W-:Y:S03]  /*22b0*/  UTCBAR [UR18], URZ ;  /* 0x000000ff120073e9 */ /* 0x0009e600080000ff */
[----:B------:R-:W-:Y:S01]  /*22c0*/  ULEA UR16, UR31, UR12, 0x3 ;  /* 0x0000000c1f107291 */ /* 0x000fe2000f8e18ff */
[----:B------:R-:W-:-:S05]  /*22d0*/  LOP3.LUT R6, R6, UR13, RZ, 0x3c, !PT ;  /* 0x0000000d06067c12 */ /* 0x000fca000f8e3cff */
[----:B------:R-:W-:-:S04]  /*22e0*/  IMAD.U32 R2, R6, -0x80000000, RZ ;  /* 0x8000000006027824 */ /* 0x000fc800078e00ff */
[----:B------:R4:W-:Y:S01]  /*22f0*/  SYNCS.PHASECHK.TRANS64.TRYWAIT PT, [UR16+0x60], R2 ;  /* 0x00006002ff0075a7 */ /* 0x0009e200080e1110 */
[----:B------:R-:W5:Y:S02]  /*2300*/  SYNCS.PHASECHK.TRANS64.TRYWAIT P0, [R0+URZ+0x70], R3 ;  /* 0x00007003000075a7 */ /* 0x000f6400080011ff */
[----:B----45:R-:W-:Y:S05]  /*2310*/  @!P0 BRA `(.L_x_30) ;  /* 0x0000002c00b08947 */ /* 0x030fea0003800000 */
.L_x_73:
[C---:B------:R-:W-:Y:S01]  /*2320*/  LEA R2, R5.reuse, UR12, 0x4 ;  /* 0x0000000c05027c11 */ /* 0x040fe2000f8e20ff */
[----:B------:R-:W-:Y:S02]  /*2330*/  VIADD R5, R5, 0x1 ;  /* 0x0000000105057836 */ /* 0x000fe40000000000 */
[----:B----4-:R-:W-:-:S03]  /*2340*/  IMAD.MOV.U32 R3, RZ, RZ, 0x1 ;  /* 0x00000001ff037424 */ /* 0x010fc600078e00ff */
[----:B------:R-:W4:Y:S01]  /*2350*/  LDS R2, [R2+0x30c1c] ;  /* 0x030c1c0002027984 */ /* 0x000f220000000800 */
[C---:B---3--:R-:W-:Y:S01]  /*2360*/  ISETP.NE.AND P1, PT, R5.reuse, 0x2, PT ;  /* 0x000000020500780c */ /* 0x048fe20003f25270 */
[----:B------:R3:W-:Y:S06]  /*2370*/  MEMBAR.ALL.CTA ;  /* 0x0000000000007992 */ /* 0x0007ec0000008000 */
[----:B---3--:R-:W3:Y:S01]  /*2380*/  FENCE.VIEW.ASYNC.S ;  /* 0x00000000000073c6 */ /* 0x008ee20000000000 */
[----:B------:R-:W-:Y:S01]  /*2390*/  SEL R5, R5, RZ, P1 ;  /* 0x000000ff05057207 */ /* 0x000fe20000800000 */
[----:B---3--:R3:W-:Y:S01]  /*23a0*/  SYNCS.ARRIVE.TRANS64.ART0 RZ, [R0+URZ+0x80], R3 ;  /* 0x0000800300ff79a7 */ /* 0x0087e200085000ff */
[----:B----4-:R-:W-:-:S02]  /*23b0*/  ISETP.NE.AND P0, PT, R2, 0x1, PT ;  /* 0x000000010200780c */ /* 0x010fc40003f05270 */
[----:B---3--:R-:W-:-:S04]  /*23c0*/  SEL R3, RZ, 0x1, P1 ;  /* 0x00000001ff037807 */ /* 0x008fc80000800000 */
[----:B------:R-:W-:-:S07]  /*23d0*/  LOP3.LUT R4, R4, R3, RZ, 0x3c, !PT ;  /* 0x0000000304047212 */ /* 0x000fce00078e3cff */
[----:B------:R-:W-:Y:S05]  /*23e0*/  @!P0 BRA `(.L_x_31) ;  /* 0xfffffff8006c8947 */ /* 0x000fea000383ffff */
[----:B------:R-:W-:-:S06]  /*23f0*/  UIADD3 UR31, UPT, UPT, UR31, 0x1, URZ ;  /* 0x000000011f1f7890 */ /* 0x000fcc000fffe0ff */
[----:B------:R-:W-:Y:S02]  /*2400*/  MOV R0, UR31 ;  /* 0x0000001f00007c02 */ /* 0x000fe40008000f00 */
.L_x_24:
[----:B------:R-:W3:Y:S02]  /*2410*/  S2UR UR4, SR_CgaCtaId ;  /* 0x00000000000479c3 */ /* 0x000ee40000008800 */
[----:B---3--:R-:W-:-:S04]  /*2420*/  ULOP3.LUT UR4, UR4, 0x1, URZ, 0xc0, !UPT ;  /* 0x0000000104047892 */ /* 0x008fc8000f8ec0ff */
[----:B------:R-:W-:-:S09]  /*2430*/  UISETP.NE.U32.AND UP0, UPT, UR4, 0x1, UPT ;  /* 0x000000010400788c */ /* 0x000fd2000bf05070 */
[----:B------:R-:W-:Y:S05]  /*2440*/  BRA.U !UP0, `(.L_x_22) ;  /* 0x0000000108207547 */ /* 0x000fea000b800000 */
[----:B------:R-:W-:-:S04]  /*2450*/  ISETP.NE.AND P0, PT, R0, 0x2, PT ;  /* 0x000000020000780c */ /* 0x000fc80003f05270 */
[----:B------:R-:W-:Y:S02]  /*2460*/  SEL R3, RZ, 0x1, P0 ;  /* 0x00000001ff037807 */ /* 0x000fe40000000000 */
[----:B------:R-:W-:Y:S02]  /*2470*/  SEL R0, R0, RZ, P0 ;  /* 0x000000ff00007207 */ /* 0x000fe40000000000 */
[----:B------:R-:W-:Y:S02]  /*2480*/  LOP3.LUT R3, R6, R3, RZ, 0x3c, !PT ;  /* 0x0000000306037212 */ /* 0x000fe400078e3cff */
[----:B------:R-:W-:-:S03]  /*2490*/  LEA R0, R0, UR12, 0x3 ;  /* 0x0000000c00007c11 */ /* 0x000fc6000f8e18ff */
[----:B------:R-:W-:-:S04]  /*24a0*/  IMAD.U32 R2, R3, -0x80000000, RZ ;  /* 0x8000000003027824 */ /* 0x000fc800078e00ff */
[----:B------:R-:W3:Y:S02]  /*24b0*/  SYNCS.PHASECHK.TRANS64.TRYWAIT P0, [R0+URZ+0x60], R2 ;  /* 0x00006002000075a7 */ /* 0x000ee400080011ff */
[----:B---3--:R-:W-:Y:S05]  /*24c0*/  @!P0 BRA `(.L_x_32) ;  /* 0x0000002c005c8947 */ /* 0x008fea0003800000 */
.L_x_22:
[----:B------:R-:W-:-:S13]  /*24d0*/  ISETP.GT.AND P0, PT, R64, 0x3, PT ;  /* 0x000000034000780c */ /* 0x000fda0003f04270 */
[----:B-1----:R-:W-:Y:S05]  /*24e0*/  @P0 EXIT ;  /* 0x000000000000094d */ /* 0x002fea0003800000 */
[----:B------:R-:W-:Y:S05]  /*24f0*/  BRA.U !UP4, `(.L_x_33) ;  /* 0x000000010cb87547 */ /* 0x000fea000b800000 */
[----:B------:R-:W1:Y:S01]  /*2500*/  S2UR UR6, SR_CgaCtaId ;  /* 0x00000000000679c3 */ /* 0x000e620000008800 */
[----:B------:R-:W-:Y:S01]  /*2510*/  NOP ;  /* 0x0000000000007918 */ /* 0x000fe20000000000 */
[----:B------:R-:W-:Y:S01]  /*2520*/  UMOV UR4, 0x40 ;  /* 0x0000004000047882 */ /* 0x000fe20000000000 */
[----:B------:R-:W-:Y:S01]  /*2530*/  UMOV UR5, 0x400 ;  /* 0x0000040000057882 */ /* 0x000fe20000000000 */
[----:B-1----:R-:W-:Y:S02]  /*2540*/  ULEA UR4, UR6, UR4, 0x18 ;  /* 0x0000000406047291 */ /* 0x002fe4000f8ec0ff */
[----:B------:R-:W-:-:S07]  /*2550*/  ULEA UR5, UR6, UR5, 0x18 ;  /* 0x0000000506057291 */ /* 0x000fce000f8ec0ff */
[----:B---3--:R-:W1:Y:S02]  /*2560*/  LDS.U8 R0, [UR4] ;  /* 0x00000004ff007984 */ /* 0x008e640008000000 */
[----:B-1----:R-:W-:-:S13]  /*2570*/  ISETP.NE.AND P0, PT, R0, RZ, PT ;  /* 0x000000ff0000720c */ /* 0x002fda0003f05270 */
[----:B------:R-:W-:Y:S05]  /*2580*/  @P0 BRA `(.L_x_34) ;  /* 0x00000000007c0947 */ /* 0x000fea0003800000 */
[----:B------:R-:W-:-:S13]  /*2590*/  ELECT P0, URZ, PT ;  /* 0x0000000000ff782f */ /* 0x000fda0003800000 */
[----:B------:R-:W-:Y:S05]  /*25a0*/  @!P0 BRA `(.L_x_35) ;  /* 0x0000000000848947 */ /* 0x000fea0003800000 */
[----:B------:R-:W-:Y:S01]  /*25b0*/  UMOV UR4, 0x10 ;  /* 0x0000001000047882 */ /* 0x000fe20000000000 */
[----:B------:R-:W-:-:S04]  /*25c0*/  IMAD.MOV.U32 R2, RZ, RZ, 0xffff ;  /* 0x0000ffffff027424 */ /* 0x000fc800078e00ff */
[----:B------:R-:W-:Y:S04]  /*25d0*/  DEPBAR.LE SB1, 0x36 ;  /* 0x00009d800000791a */ /* 0x000fe80000000000 */
[----:B------:R-:W1:Y:S02]  /*25e0*/  UTCATOMSWS.FIND_AND_SET.ALIGN UP0, UR4, UR4 ;  /* 0x00000004000475e3 */ /* 0x000e640008000800 */
[----:B-1----:R-:W-:Y:S01]  /*25f0*/  PLOP3.LUT P0, PT, PT, PT, UP0, 0x80, 0x8 ;  /* 0x000000000008781c */ /* 0x002fe20003f0f008 */
[----:B------:R-:W-:-:S03]  /*2600*/  IMAD.U32 R5, RZ, RZ, UR4 ;  /* 0x00000004ff057e24 */ /* 0x000fc6000f8e00ff */
[----:B------:R-:W-:-:S04]  /*2610*/  SEL R0, RZ, 0xffffffff, !P0 ;  /* 0xffffffffff007807 */ /* 0x000fc80004000000 */
[----:B------:R-:W-:Y:S01]  /*2620*/  ISETP.NE.AND P0, PT, R0, RZ, PT ;  /* 0x000000ff0000720c */ /* 0x000fe20003f05270 */
[----:B------:R-:W-:-:S12]  /*2630*/  IMAD.MOV.U32 R0, RZ, RZ, 0x1 ;  /* 0x00000001ff007424 */ /* 0x000fd800078e00ff */
[----:B------:R-:W-:Y:S05]  /*2640*/  @P0 BRA `(.L_x_36) ;  /* 0x0000000000240947 */ /* 0x000fea0003800000 */
.L_x_37:
[----:B------:R-:W-:Y:S05]  /*2650*/  NANOSLEEP 0x64 ;  /* 0x000000640000795d */ /* 0x000fea0003800000 */
[----:B------:R-:W-:-:S05]  /*2660*/  UMOV UR4, 0x10 ;  /* 0x0000001000047882 */ /* 0x000fca0000000000 */
[----:B------:R-:W-:Y:S04]  /*2670*/  DEPBAR.LE SB1, 0x36 ;  /* 0x00009d800000791a */ /* 0x000fe80000000000 */
[----:B------:R-:W1:Y:S02]  /*2680*/  UTCATOMSWS.FIND_AND_SET.ALIGN UP0, UR4, UR4 ;  /* 0x00000004000475e3 */ /* 0x000e640008000800 */
[----:B-1----:R-:W-:Y:S01]  /*2690*/  PLOP3.LUT P0, PT, PT, PT, UP0, 0x80, 0x8 ;  /* 0x000000000008781c */ /* 0x002fe20003f0f008 */
[----:B------:R-:W-:-:S03]  /*26a0*/  IMAD.U32 R5, RZ, RZ, UR4 ;  /* 0x00000004ff057e24 */ /* 0x000fc6000f8e00ff */
[----:B------:R-:W-:-:S04]  /*26b0*/  SEL R3, RZ, 0xffffffff, !P0 ;  /* 0xffffffffff037807 */ /* 0x000fc80004000000 */
[----:B------:R-:W-:-:S13]  /*26c0*/  ISETP.NE.AND P0, PT, R3, RZ, PT ;  /* 0x000000ff0300720c */ /* 0x000fda0003f05270 */
[----:B------:R-:W-:Y:S05]  /*26d0*/  @!P0 BRA `(.L_x_37) ;  /* 0xfffffffc00dc8947 */ /* 0x000fea000383ffff */
.L_x_36:
[C---:B------:R-:W-:Y:S01]  /*26e0*/  VIADD R3, R5.reuse, 0x10 ;  /* 0x0000001005037836 */ /* 0x040fe20000000000 */
[----:B------:R-:W-:Y:S01]  /*26f0*/  UMOV UR4, 0x50 ;  /* 0x0000005000047882 */ /* 0x000fe20000000000 */
[----:B------:R-:W-:Y:S01]  /*2700*/  SHF.L.U32 R2, R2, R5, RZ ;  /* 0x0000000502027219 */ /* 0x000fe200000006ff */
[----:B------:R-:W-:Y:S01]  /*2710*/  ULEA UR4, UR6, UR4, 0x18 ;  /* 0x0000000406047291 */ /* 0x000fe2000f8ec0ff */
[----:B------:R-:W-:Y:S01]  /*2720*/  IMAD.SHL.U32 R5, R5, 0x20, RZ ;  /* 0x0000002005057824 */ /* 0x000fe200078e00ff */
[----:B------:R-:W-:-:S04]  /*2730*/  SHF.L.U32 R3, R0, R3, RZ ;  /* 0x0000000300037219 */ /* 0x000fc800000006ff */
[----:B------:R-:W-:-:S05]  /*2740*/  LOP3.LUT R2, R3, R2, RZ, 0xfc, !PT ;  /* 0x0000000203027212 */ /* 0x000fca00078efcff */
[----:B------:R1:W-:Y:S04]  /*2750*/  ATOMS.OR RZ, [UR4], R2 ;  /* 0x00000002ffff798c */ /* 0x0003e8000b000004 */
[----:B------:R1:W-:Y:S01]  /*2760*/  STS [UR5+0x98], R5 ;  /* 0x00009805ff007988 */ /* 0x0003e20008000805 */
[----:B------:R-:W-:Y:S05]  /*2770*/  BRA `(.L_x_35) ;  /* 0x0000000000107947 */ /* 0x000fea0003800000 */
.L_x_34:
[----:B------:R-:W-:Y:S02]  /*2780*/  MOV R0, 0xffffffff ;  /* 0xffffffff00007802 */ /* 0x000fe40000000f00 */
[----:B------:R-:W-:-:S03]  /*2790*/  MOV R2, 0x27c0 ;  /* 0x000027c000027802 */ /* 0x000fc60000000f00 */
[----:B------:R1:W-:Y:S04]  /*27a0*/  STS [UR5+0x98], R0 ;  /* 0x00009800ff007988 */ /* 0x0003e80008000805 */
[----:B-12---:R-:W-:Y:S05]  /*27b0*/  CALL.REL.NOINC `($__internal_1_$__cuda_sm10x_tcgen05_guardrail_trap_phase_invalid_during_alloc) ;  /* 0x0000002c000c7944 */ /* 0x006fea0003c00000 */
.L_x_35:
[----:B------:R-:W-:Y:S05]  /*27c0*/  WARPSYNC.ALL ;  /* 0x0000000000007948 */ /* 0x000fea0003800000 */
[----:B------:R-:W-:Y:S01]  /*27d0*/  NOP ;  /* 0x0000000000007918 */ /* 0x000fe20000000000 */
.L_x_33:
[----:B------:R-:W4:Y:S08]  /*27e0*/  S2UR UR4, SR_CgaCtaId ;  /* 0x00000000000479c3 */ /* 0x000f300000008800 */
[----:B------:R-:W-:Y:S06]  /*27f0*/  BAR.SYNC.DEFER_BLOCKING 0x3, 0xa0 ;  /* 0x00c2800000007b1d */ /* 0x000fec0000010000 */
[----:B------:R-:W-:-:S02]  /*2800*/  UMOV UR5, 0x400 ;  /* 0x0000040000057882 */ /* 0x000fc40000000000 */
[----:B----4-:R-:W-:-:S06]  /*2810*/  ULEA UR4, UR4, UR5, 0x18 ;  /* 0x0000000504047291 */ /* 0x010fcc000f8ec0ff */
[----:B---3--:R-:W-:-:S05]  /*2820*/  MOV R3, UR4 ;  /* 0x0000000400037c02 */ /* 0x008fca0008000f00 */
[----:B------:R3:W4:Y:S01]  /*2830*/  LDS R63, [R3+0x98] ;  /* 0x00009800033f7984 */ /* 0x0007220000000800 */
[----:B------:R-:W5:Y:S02]  /*2840*/  SYNCS.PHASECHK.TRANS64.TRYWAIT P0, [R3+URZ+0x70], RZ ;  /* 0x000070ff030075a7 */ /* 0x000f6400080011ff */
[----:B---345:R-:W-:Y:S05]  /*2850*/  @!P0 BRA `(.L_x_38) ;  /* 0x0000002800908947 */ /* 0x038fea0003800000 */
.L_x_75:
[----:B------:R-:W4:Y:S01]  /*2860*/  LDS.128 R52, [R3+0x30c10] ;  /* 0x030c100003347984 */ /* 0x000f220000000c00 */
[----:B------:R-:W-:Y:S01]  /*2870*/  HFMA2 R0, -RZ, RZ, 0, 5.9604644775390625e-08 ;  /* 0x00000001ff007431 */ /* 0x000fe200000001ff */
[----:B------:R5:W-:Y:S06]  /*2880*/  MEMBAR.ALL.CTA ;  /* 0x0000000000007992 */ /* 0x000bec0000008000 */
[----:B-----5:R-:W5:Y:S02]  /*2890*/  FENCE.VIEW.ASYNC.S ;  /* 0x00000000000073c6 */ /* 0x020f640000000000 */
[----:B-----5:R1:W-:Y:S01]  /*28a0*/  SYNCS.ARRIVE.TRANS64.ART0 RZ, [R3+URZ+0x80], R0 ;  /* 0x0000800003ff79a7 */ /* 0x0203e200085000ff */
[----:B----4-:R-:W-:-:S13]  /*28b0*/  ISETP.NE.AND P0, PT, R55, 0x1, PT ;  /* 0x000000013700780c */ /* 0x010fda0003f05270 */
[----:B-1----:R-:W-:Y:S05]  /*28c0*/  @P0 BRA `(.L_x_39) ;  /* 0x0000002000680947 */ /* 0x002fea0003800000 */
[----:B------:R-:W1:Y:S01]  /*28d0*/  S2UR UR8, SR_CgaCtaId ;  /* 0x00000000000879c3 */ /* 0x000e620000008800 */
[----:B------:R-:W4:Y:S01]  /*28e0*/  S2R R56, SR_LANEID ;  /* 0x0000000000387919 */ /* 0x000f220000000000 */
[----:B------:R-:W-:Y:S01]  /*28f0*/  LEA R61, R64, R3, 0x2 ;  /* 0x00000003403d7211 */ /* 0x000fe200078e10ff */
[----:B------:R-:W-:Y:S01]  /*2900*/  IMAD.MOV.U32 R59, RZ, RZ, RZ ;  /* 0x000000ffff3b7224 */ /* 0x000fe200078e00ff */
[----:B------:R-:W-:Y:S01]  /*2910*/  MOV R62, 0x1 ;  /* 0x00000001003e7802 */ /* 0x000fe20000000f00 */
[----:B------:R-:W-:Y:S01]  /*2920*/  IMAD.MOV.U32 R60, RZ, RZ, RZ ;  /* 0x000000ffff3c7224 */ /* 0x000fe200078e00ff */
[----:B------:R-:W-:Y:S01]  /*2930*/  MOV R57, RZ ;  /* 0x000000ff00397202 */ /* 0x000fe20000000f00 */
[----:B------:R-:W-:Y:S01]  /*2940*/  UMOV UR9, 0x400 ;  /* 0x0000040000097882 */ /* 0x000fe20000000000 */
[----:B------:R-:W3:Y:S01]  /*2950*/  LDCU.64 UR10, c[0x0][0x348] ;  /* 0x00006900ff0a77ac */ /* 0x000ee20008000a00 */
[----:B-1----:R-:W-:-:S12]  /*2960*/  ULEA UR7, UR8, UR9, 0x18 ;  /* 0x0000000908077291 */ /* 0x002fd8000f8ec0ff */
.L_x_50:
[----:B-12-4-:R-:W1:Y:S01]  /*2970*/  LDC.64 R8, c[0x0][0x750] ;  /* 0x0001d400ff087b82 */ /* 0x016e620000000a00 */
[----:B------:R-:W-:-:S04]  /*2980*/  IMAD.SHL.U32 R65, R52, 0x80, RZ ;  /* 0x0000008034417824 */ /* 0x000fc800078e00ff */
[----:B------:R-:W-:-:S03]  /*2990*/  IMAD.IADD R7, R65, 0x1, R58 ;  /* 0x0000000141077824 */ /* 0x000fc600078e023a */
[----:B------:R-:W2:Y:S01]  /*29a0*/  LDC.64 R4, c[0x0][0x758] ;  /* 0x0001d600ff047b82 */ /* 0x000ea20000000a00 */
[----:B------:R-:W-:Y:S02]  /*29b0*/  IMAD R52, R60, 0x8, R3 ;  /* 0x000000083c347824 */ /* 0x000fe400078e0203 */
[----:B-1----:R-:W-:-:S06]  /*29c0*/  IMAD.WIDE R66, R54, 0x4, R8 ;  /* 0x0000000436427825 */ /* 0x002fcc00078e0208 */
[----:B------:R1:W5:Y:S01]  /*29d0*/  LDG.E R66, desc[UR14][R66.64] ;  /* 0x0000000e42427981 */ /* 0x000362000c1e1900 */
[----:B--2---:R-:W-:-:S04]  /*29e0*/  IMAD.WIDE R10, R7, 0x4, R4 ;  /* 0x00000004070a7825 */ /* 0x004fc800078e0204 */
[----:B------:R-:W-:Y:S01]  /*29f0*/  IMAD.U32 R5, R57, -0x80000000, RZ ;  /* 0x8000000039057824 */ /* 0x000fe200078e00ff */
[----:B------:R2:W5:Y:S03]  /*2a00*/  LDG.E R55, desc[UR14][R10.64] ;  /* 0x0000000e0a377981 */ /* 0x000566000c1e1900 */
[----:B------:R-:W4:Y:S01]  /*2a10*/  SYNCS.PHASECHK.TRANS64.TRYWAIT P1, [R52+URZ+0x50], R5 ;  /* 0x00005005340075a7 */ /* 0x000f2200080211ff */
[----:B------:R-:W-:Y:S01]  /*2a20*/  IMAD.SHL.U32 R7, R58, 0x80, RZ ;  /* 0x000000803a077824 */ /* 0x000fe200078e00ff */
[----:B------:R-:W-:-:S04]  /*2a30*/  SHF.R.U32.HI R2, RZ, 0x5, R58 ;  /* 0x00000005ff027819 */ /* 0x000fc8000001163a */
[----:B------:R-:W-:-:S05]  /*2a40*/  LOP3.LUT R7, R7, 0xf80, RZ, 0xc0, !PT ;  /* 0x00000f8007077812 */ /* 0x000fca00078ec0ff */
[----:B------:R-:W-:-:S04]  /*2a50*/  IMAD R4, R2, 0x1000, R7 ;  /* 0x0000100002047824 */ /* 0x000fc800078e0207 */
[----:B------:R-:W-:-:S04]  /*2a60*/  IMAD.IADD R4, R3, 0x1, R4 ;  /* 0x0000000103047824 */ /* 0x000fc800078e0204 */
[C---:B------:R-:W-:Y:S02]  /*2a70*/  VIADD R9, R4.reuse, 0x430 ;  /* 0x0000043004097836 */ /* 0x040fe40000000000 */
[C---:B------:R-:W-:Y:S02]  /*2a80*/  VIADD R7, R4.reuse, 0x410 ;  /* 0x0000041004077836 */ /* 0x040fe40000000000 */
[C---:B------:R-:W-:Y:S01]  /*2a90*/  VIADD R6, R4.reuse, 0x400 ;  /* 0x0000040004067836 */ /* 0x040fe20000000000 */
[----:B------:R-:W-:Y:S02]  /*2aa0*/  SHF.R.U32.HI R74, RZ, 0x3, R9 ;  /* 0x00000003ff4a7819 */ /* 0x000fe40000011609 */
[----:B------:R-:W-:Y:S02]  /*2ab0*/  SHF.R.U32.HI R72, RZ, 0x3, R7 ;  /* 0x00000003ff487819 */ /* 0x000fe40000011607 */
[----:B------:R-:W-:Y:S01]  /*2ac0*/  SHF.R.U32.HI R71, RZ, 0x3, R6 ;  /* 0x00000003ff477819 */ /* 0x000fe20000011606 */
[C---:B------:R-:W-:Y:S01]  /*2ad0*/  VIADD R8, R4.reuse, 0x420 ;  /* 0x0000042004087836 */ /* 0x040fe20000000000 */
[----:B------:R-:W-:Y:S01]  /*2ae0*/  LOP3.LUT R74, R9, 0x70, R74, 0x78, !PT ;  /* 0x00000070094a7812 */ /* 0x000fe200078e784a */
[C---:B------:R-:W-:Y:S01]  /*2af0*/  VIADD R9, R4.reuse, 0x470 ;  /* 0x0000047004097836 */ /* 0x040fe20000000000 */
[----:B------:R-:W-:Y:S01]  /*2b00*/  LOP3.LUT R72, R7, 0x70, R72, 0x78, !PT ;  /* 0x0000007007487812 */ /* 0x000fe200078e7848 */
[----:B------:R-:W-:Y:S01]  /*2b10*/  VIADD R7, R4, 0x450 ;  /* 0x0000045004077836 */ /* 0x000fe20000000000 */
[----:B------:R-:W-:Y:S01]  /*2b20*/  LOP3.LUT R71, R6, 0x70, R71, 0x78, !PT ;  /* 0x0000007006477812 */ /* 0x000fe200078e7847 */
[----:B------:R-:W-:-:S02]  /*2b30*/  VIADD R6, R4, 0x460 ;  /* 0x0000046004067836 */ /* 0x000fc40000000000 */
[----:B------:R-:W-:Y:S01]  /*2b40*/  VIADD R4, R4, 0x440 ;  /* 0x0000044004047836 */ /* 0x000fe20000000000 */
[----:B------:R-:W-:Y:S02]  /*2b50*/  SHF.R.U32.HI R73, RZ, 0x3, R8 ;  /* 0x00000003ff497819 */ /* 0x000fe40000011608 */
[----:B------:R-:W-:Y:S02]  /*2b60*/  SHF.R.U32.HI R70, RZ, 0x3, R9 ;  /* 0x00000003ff467819 */ /* 0x000fe40000011609 */
[----:B------:R-:W-:Y:S02]  /*2b70*/  SHF.R.U32.HI R69, RZ, 0x3, R6 ;  /* 0x00000003ff457819 */ /* 0x000fe40000011606 */
[----:B------:R-:W-:Y:S02]  /*2b80*/  SHF.R.U32.HI R68, RZ, 0x3, R7 ;  /* 0x00000003ff447819 */ /* 0x000fe40000011607 */
[----:B-1----:R-:W-:Y:S02]  /*2b90*/  SHF.R.U32.HI R67, RZ, 0x3, R4 ;  /* 0x00000003ff437819 */ /* 0x002fe40000011604 */
[----:B------:R-:W-:-:S02]  /*2ba0*/  LOP3.LUT R73, R8, 0x70, R73, 0x78, !PT ;  /* 0x0000007008497812 */ /* 0x000fc400078e7849 */
[----:B------:R-:W-:Y:S02]  /*2bb0*/  PLOP3.LUT P0, PT, PT, PT, PT, 0x80, 0x8 ;  /* 0x000000000008781c */ /* 0x000fe40003f0f070 */
[----:B------:R-:W-:Y:S02]  /*2bc0*/  LOP3.LUT R70, R9, 0x70, R70, 0x78, !PT ;  /* 0x0000007009467812 */ /* 0x000fe400078e7846 */
[----:B------:R-:W-:Y:S02]  /*2bd0*/  LOP3.LUT R69, R6, 0x70, R69, 0x78, !PT ;  /* 0x0000007006457812 */ /* 0x000fe400078e7845 */
[----:B------:R-:W-:Y:S02]  /*2be0*/  LOP3.LUT R68, R7, 0x70, R68, 0x78, !PT ;  /* 0x0000007007447812 */ /* 0x000fe400078e7844 */
[----:B------:R-:W-:Y:S01]  /*2bf0*/  LOP3.LUT R67, R4, 0x70, R67, 0x78, !PT ;  /* 0x0000007004437812 */ /* 0x000fe200078e7843 */
[----:B--2-4-:R-:W-:Y:S06]  /*2c00*/  @!P1 BRA `(.L_x_40) ;  /* 0x0000002400b89947 */ /* 0x014fec0003800000 */
.L_x_77:
[----:B-1----:R-:W-:Y:S01]  /*2c10*/  LEA R5, R2, R63, 0x15 ;  /* 0x0000003f02057211 */ /* 0x002fe200078ea8ff */
[----:B------:R-:W-:Y:S01]  /*2c20*/  HFMA2 R75, -RZ, RZ, 0, 0 ;  /* 0x00000000ff4b7431 */ /* 0x000fe200000001ff */
[----:B------:R-:W-:Y:S01]  /*2c30*/  MOV R2, R54 ;  /* 0x0000003600027202 */ /* 0x000fe20000000f00 */
[----:B------:R-:W-:Y:S02]  /*2c40*/  IMAD.MOV.U32 R76, RZ, RZ, RZ ;  /* 0x000000ffff4c7224 */ /* 0x000fe400078e00ff */
[----:B------:R-:W-:-:S07]  /*2c50*/  IMAD R54, R60, 0x80, R5 ;  /* 0x000000803c367824 */ /* 0x000fce00078e0205 */
.L_x_45:
[----:B------:R-:W-:Y:S01]  /*2c60*/  SHF.L.U32 R77, R76, 0x5, RZ ;  /* 0x000000054c4d7819 */ /* 0x000fe200000006ff */
[----:B------:R-:W-:Y:S05]  /*2c70*/  WARPSYNC.ALL ;  /* 0x0000000000007948 */ /* 0x000fea0003800000 */
[----:B------:R-:W-:Y:S01]  /*2c80*/  NOP ;  /* 0x0000000000007918 */ /* 0x000fe20000000000 */
[----:B-1----:R-:W-:Y:S02]  /*2c90*/  IADD3 R4, PT, PT, R77, R54, RZ ;  /* 0x000000364d047210 */ /* 0x002fe40007ffe0ff */
[----:B------:R-:W-:Y:S02]  /*2ca0*/  PLOP3.LUT P2, PT, P0, PT, PT, 0x80, 0x8 ;  /* 0x000000000008781c */ /* 0x000fe4000074f070 */
[----:B------:R-:W-:-:S13]  /*2cb0*/  R2UR UR4, R4 ;  /* 0x00000000040472ca */ /* 0x000fda00000e0000 */
[----:B------:R-:W1:Y:S01]  /*2cc0*/  LDTM.x32 R12, tmem[UR4+0x20] ;  /* 0x00002004000c79ee */ /* 0x000e6200082c0000 */
[----:B------:R-:W-:Y:S01]  /*2cd0*/  R2UR UR4, R4 ;  /* 0x00000000040472ca */ /* 0x000fe200000e0000 */
[C---:B-1---5:R-:W-:Y:S01]  /*2ce0*/  FMUL R78, R66.reuse, R12 ;  /* 0x0000000c424e7220 */ /* 0x062fe20000400000 */
[C---:B------:R-:W-:Y:S01]  /*2cf0*/  FMUL R79, R66.reuse, R13 ;  /* 0x0000000d424f7220 */ /* 0x040fe20000400000 */
        /* <DEDUP_REMOVED lines=23> */
[----:B------:R-:W1:Y:S01]  /*2e70*/  LDTM.x32 R4, tmem[UR4] ;  /* 0x00000004000479ee */ /* 0x000e6200082c0000 */
[C---:B------:R-:W-:Y:S01]  /*2e80*/  FMUL R103, R66.reuse, R37 ;  /* 0x0000002542677220 */ /* 0x040fe20000400000 */
[C---:B------:R-:W-:Y:S01]  /*2e90*/  FMUL R104, R66.reuse, R38 ;  /* 0x0000002642687220 */ /* 0x040fe20000400000 */
[C---:B------:R-:W-:Y:S01]  /*2ea0*/  FMUL R105, R66.reuse, R39 ;  /* 0x0000002742697220 */ /* 0x040fe20000400000 */
[----:B------:R-:W-:Y:S01]  /*2eb0*/  F2FP.BF16.F32.PACK_AB R39, R85, R84 ;  /* 0x000000545527723e */ /* 0x000fe200000010ff */
[C---:B------:R-:W-:Y:S01]  /*2ec0*/  FMUL R40, R66.reuse, R40 ;  /* 0x0000002842287220 */ /* 0x040fe20000400000 */
[----:B------:R-:W-:Y:S01]  /*2ed0*/  F2FP.BF16.F32.PACK_AB R38, R83, R82 ;  /* 0x000000525326723e */ /* 0x000fe200000010ff */
[C---:B------:R-:W-:Y:S01]  /*2ee0*/  FMUL R41, R66.reuse, R41 ;  /* 0x0000002942297220 */ /* 0x040fe20000400000 */
[----:B------:R-:W-:Y:S01]  /*2ef0*/  F2FP.BF16.F32.PACK_AB R37, R81, R80 ;  /* 0x000000505125723e */ /* 0x000fe200000010ff */
[C---:B------:R-:W-:Y:S01]  /*2f00*/  FMUL R42, R66.reuse, R42 ;  /* 0x0000002a422a7220 */ /* 0x040fe20000400000 */
[----:B------:R-:W-:Y:S01]  /*2f10*/  F2FP.BF16.F32.PACK_AB R36, R79, R78 ;  /* 0x0000004e4f24723e */ /* 0x000fe200000010ff */
[----:B------:R-:W-:Y:S01]  /*2f20*/  FMUL R43, R66, R43 ;  /* 0x0000002b422b7220 */ /* 0x000fe20000400000 */
[----:B------:R-:W-:-:S02]  /*2f30*/  F2FP.BF16.F32.PACK_AB R47, R93, R92 ;  /* 0x0000005c5d2f723e */ /* 0x000fc400000010ff */
[----:B------:R-:W-:Y:S01]  /*2f40*/  F2FP.BF16.F32.PACK_AB R46, R91, R90 ;  /* 0x0000005a5b2e723e */ /* 0x000fe200000010ff */
[----:B------:R2:W-:Y:S01]  /*2f50*/  STS.128 [R67], R36 ;  /* 0x0000002443007388 */ /* 0x0005e20000000c00 */
[----:B------:R-:W-:Y:S02]  /*2f60*/  F2FP.BF16.F32.PACK_AB R45, R89, R88 ;  /* 0x00000058592d723e */ /* 0x000fe400000010ff */
[----:B------:R-:W-:Y:S02]  /*2f70*/  F2FP.BF16.F32.PACK_AB R44, R87, R86 ;  /* 0x00000056572c723e */ /* 0x000fe400000010ff */
[----:B------:R-:W-:Y:S02]  /*2f80*/  F2FP.BF16.F32.PACK_AB R51, R101, R100 ;  /* 0x000000646533723e */ /* 0x000fe400000010ff */
[----:B------:R-:W-:Y:S01]  /*2f90*/  F2FP.BF16.F32.PACK_AB R50, R99, R98 ;  /* 0x000000626332723e */ /* 0x000fe200000010ff */
[----:B------:R4:W-:Y:S01]  /*2fa0*/  STS.128 [R68], R44 ;  /* 0x0000002c44007388 */ /* 0x0009e20000000c00 */
[----:B------:R-:W-:Y:S01]  /*2fb0*/  F2FP.BF16.F32.PACK_AB R49, R97, R96 ;  /* 0x000000606131723e */ /* 0x000fe200000010ff */
[C---:B-1----:R-:W-:Y:S01]  /*2fc0*/  FMUL R106, R66.reuse, R4 ;  /* 0x00000004426a7220 */ /* 0x042fe20000400000 */
[----:B------:R-:W-:Y:S01]  /*2fd0*/  F2FP.BF16.F32.PACK_AB R48, R95, R94 ;  /* 0x0000005e5f30723e */ /* 0x000fe200000010ff */
[C---:B------:R-:W-:Y:S01]  /*2fe0*/  FMUL R107, R66.reuse, R5 ;  /* 0x00000005426b7220 */ /* 0x040fe20000400000 */
[C---:B------:R-:W-:Y:S01]  /*2ff0*/  FMUL R108, R66.reuse, R6 ;  /* 0x00000006426c7220 */ /* 0x040fe20000400000 */
[C---:B------:R-:W-:Y:S01]  /*3000*/  FMUL R109, R66.reuse, R7 ;  /* 0x00000007426d7220 */ /* 0x040fe20000400000 */
[C---:B------:R-:W-:Y:S01]  /*3010*/  FMUL R110, R66.reuse, R8 ;  /* 0x00000008426e7220 */ /* 0x040fe20000400000 */
[C---:B------:R-:W-:Y:S01]  /*3020*/  FMUL R111, R66.reuse, R9 ;  /* 0x00000009426f7220 */ /* 0x040fe20000400000 */
[C---:B------:R-:W-:Y:S01]  /*3030*/  FMUL R112, R66.reuse, R10 ;  /* 0x0000000a42707220 */ /* 0x040fe20000400000 */
[C---:B------:R-:W-:Y:S01]  /*3040*/  FMUL R113, R66.reuse, R11 ;  /* 0x0000000b42717220 */ /* 0x040fe20000400000 */
[----:B------:R1:W-:Y:S01]  /*3050*/  STS.128 [R69], R48 ;  /* 0x0000003045007388 */ /* 0x0003e20000000c00 */
        /* <DEDUP_REMOVED lines=11> */
[C---:B--2---:R-:W-:Y:S01]  /*3110*/  FMUL R36, R66.reuse, R12 ;  /* 0x0000000c42247220 */ /* 0x044fe20000400000 */
[C---:B------:R-:W-:Y:S01]  /*3120*/  FMUL R37, R66.reuse, R13 ;  /* 0x0000000d42257220 */ /* 0x040fe20000400000 */
[C---:B------:R-:W-:Y:S01]  /*3130*/  FMUL R38, R66.reuse, R14 ;  /* 0x0000000e42267220 */ /* 0x040fe20000400000 */
[C---:B------:R-:W-:Y:S01]  /*3140*/  FMUL R39, R66.reuse, R15 ;  /* 0x0000000f42277220 */ /* 0x040fe20000400000 */
[----:B------:R-:W-:Y:S01]  /*3150*/  FMUL R35, R66, R35 ;  /* 0x0000002342237220 */ /* 0x000fe20000400000 */
[----:B------:R-:W-:-:S02]  /*3160*/  F2FP.BF16.F32.PACK_AB R7, R113, R112 ;  /* 0x000000707107723e */ /* 0x000fc400000010ff */
[----:B------:R-:W-:Y:S01]  /*3170*/  F2FP.BF16.F32.PACK_AB R6, R111, R110 ;  /* 0x0000006e6f06723e */ /* 0x000fe200000010ff */
[C---:B----4-:R-:W-:Y:S01]  /*3180*/  FMUL R44, R66.reuse, R16 ;  /* 0x00000010422c7220 */ /* 0x050fe20000400000 */
[C---:B------:R-:W-:Y:S01]  /*3190*/  FMUL R45, R66.reuse, R17 ;  /* 0x00000011422d7220 */ /* 0x040fe20000400000 */
[C---:B------:R-:W-:Y:S01]  /*31a0*/  FMUL R46, R66.reuse, R18 ;  /* 0x00000012422e7220 */ /* 0x040fe20000400000 */
[C---:B------:R-:W-:Y:S01]  /*31b0*/  FMUL R47, R66.reuse, R19 ;  /* 0x00000013422f7220 */ /* 0x040fe20000400000 */
[----:B------:R-:W-:Y:S02]  /*31c0*/  F2FP.BF16.F32.PACK_AB R5, R109, R108 ;  /* 0x0000006c6d05723e */ /* 0x000fe400000010ff */
[----:B------:R-:W-:Y:S02]  /*31d0*/  F2FP.BF16.F32.PACK_AB R4, R107, R106 ;  /* 0x0000006a6b04723e */ /* 0x000fe400000010ff */
[----:B------:R-:W-:Y:S02]  /*31e0*/  F2FP.BF16.F32.PACK_AB R11, R47, R46 ;  /* 0x0000002e2f0b723e */ /* 0x000fe400000010ff */
[----:B------:R-:W-:Y:S01]  /*31f0*/  F2FP.BF16.F32.PACK_AB R10, R45, R44 ;  /* 0x0000002c2d0a723e */ /* 0x000fe200000010ff */
[C---:B-1----:R-:W-:Y:S01]  /*3200*/  FMUL R48, R66.reuse, R20 ;  /* 0x0000001442307220 */ /* 0x042fe20000400000 */
[C---:B------:R-:W-:Y:S01]  /*3210*/  FMUL R49, R66.reuse, R21 ;  /* 0x0000001542317220 */ /* 0x040fe20000400000 */
[C---:B------:R-:W-:Y:S01]  /*3220*/  FMUL R50, R66.reuse, R22 ;  /* 0x0000001642327220 */ /* 0x040fe20000400000 */
[----:B------:R-:W-:Y:S01]  /*3230*/  FMUL R51, R66, R23 ;  /* 0x0000001742337220 */ /* 0x000fe20000400000 */
[----:B------:R-:W-:-:S02]  /*3240*/  F2FP.BF16.F32.PACK_AB R23, R43, R42 ;  /* 0x0000002a2b17723e */ /* 0x000fc400000010ff */
[----:B------:R-:W-:Y:S02]  /*3250*/  F2FP.BF16.F32.PACK_AB R22, R41, R40 ;  /* 0x000000282916723e */ /* 0x000fe400000010ff */
[----:B------:R-:W-:Y:S02]  /*3260*/  F2FP.BF16.F32.PACK_AB R21, R105, R104 ;  /* 0x000000686915723e */ /* 0x000fe400000010ff */
[----:B------:R-:W-:Y:S02]  /*3270*/  F2FP.BF16.F32.PACK_AB R20, R103, R102 ;  /* 0x000000666714723e */ /* 0x000fe400000010ff */
[----:B------:R-:W-:Y:S02]  /*3280*/  F2FP.BF16.F32.PACK_AB R9, R39, R38 ;  /* 0x000000262709723e */ /* 0x000fe400000010ff */
[----:B------:R-:W-:Y:S01]  /*3290*/  F2FP.BF16.F32.PACK_AB R8, R37, R36 ;  /* 0x000000242508723e */ /* 0x000fe200000010ff */
[----:B------:R1:W-:Y:S01]  /*32a0*/  STS.128 [R70], R20 ;  /* 0x0000001446007388 */ /* 0x0003e20000000c00 */
[----:B------:R-:W-:-:S02]  /*32b0*/  F2FP.BF16.F32.PACK_AB R15, R27, R26 ;  /* 0x0000001a1b0f723e */ /* 0x000fc400000010ff */
[----:B------:R-:W-:Y:S01]  /*32c0*/  F2FP.BF16.F32.PACK_AB R14, R25, R24 ;  /* 0x00000018190e723e */ /* 0x000fe200000010ff */
[----:B------:R1:W-:Y:S01]  /*32d0*/  STS.128 [R71], R4 ;  /* 0x0000000447007388 */ /* 0x0003e20000000c00 */
[----:B------:R-:W-:Y:S02]  /*32e0*/  F2FP.BF16.F32.PACK_AB R13, R51, R50 ;  /* 0x00000032330d723e */ /* 0x000fe400000010ff */
[----:B------:R-:W-:Y:S01]  /*32f0*/  F2FP.BF16.F32.PACK_AB R12, R49, R48 ;  /* 0x00000030310c723e */ /* 0x000fe200000010ff */
[----:B------:R1:W-:Y:S01]  /*3300*/  STS.128 [R72], R8 ;  /* 0x0000000848007388 */ /* 0x0003e20000000c00 */
[----:B------:R-:W-:Y:S02]  /*3310*/  F2FP.BF16.F32.PACK_AB R19, R35, R34 ;  /* 0x000000222313723e */ /* 0x000fe400000010ff */
[----:B------:R-:W-:Y:S01]  /*3320*/  F2FP.BF16.F32.PACK_AB R18, R33, R32 ;  /* 0x000000202112723e */ /* 0x000fe200000010ff */
[----:B------:R1:W-:Y:S01]  /*3330*/  STS.128 [R73], R12 ;  /* 0x0000000c49007388 */ /* 0x0003e20000000c00 */
[----:B------:R-:W-:-:S02]  /*3340*/  F2FP.BF16.F32.PACK_AB R17, R31, R30 ;  /* 0x0000001e1f11723e */ /* 0x000fc400000010ff */
[----:B------:R-:W-:-:S05]  /*3350*/  F2FP.BF16.F32.PACK_AB R16, R29, R28 ;  /* 0x0000001c1d10723e */ /* 0x000fca00000010ff */
[----:B------:R1:W-:Y:S01]  /*3360*/  STS.128 [R74], R16 ;  /* 0x000000104a007388 */ /* 0x0003e20000000c00 */
[----:B------:R2:W-:Y:S06]  /*3370*/  MEMBAR.ALL.CTA ;  /* 0x0000000000007992 */ /* 0x0005ec0000008000 */
[----:B--2---:R-:W2:Y:S02]  /*3380*/  FENCE.VIEW.ASYNC.S ;  /* 0x00000000000073c6 */ /* 0x004ea40000000000 */
[----:B--2---:R-:W-:Y:S06]  /*3390*/  BAR.SYNC.DEFER_BLOCKING 0x2, 0x80 ;  /* 0x0082000000007b1d */ /* 0x004fec0000010000 */
[----:B------:R-:W-:Y:S05]  /*33a0*/  BRA.U !UP4, `(.L_x_41) ;  /* 0x000000010c447547 */ /* 0x000fea000b800000 */
[----:B---3--:R-:W-:Y:S01]  /*33b0*/  UIADD3 UR12, UP0, UPT, UR10, 0x240, URZ ;  /* 0x000002400a0c7890 */ /* 0x008fe2000ff1e0ff */
[----:B------:R-:W-:Y:S01]  /*33c0*/  PLOP3.LUT P0, PT, PT, PT, PT, 0x80, 0x8 ;  /* 0x000000000008781c */ /* 0x000fe20003f0f070 */
[----:B------:R-:W-:Y:S01]  /*33d0*/  IMAD R77, R53, 0x80, R77 ;  /* 0x00000080354d7824 */ /* 0x000fe200078e024d */
[----:B-1----:R-:W-:Y:S01]  /*33e0*/  IADD3 R4, PT, PT, R3, 0x400, RZ ;  /* 0x0000040003047810 */ /* 0x002fe20007ffe0ff */
[----:B------:R-:W-:-:S12]  /*33f0*/  UIADD3.X UR13, UPT, UPT, URZ, UR11, URZ, UP0, !UPT ;  /* 0x0000000bff0d7290 */ /* 0x000fd800087fe4ff */
.L_x_42:
[----:B------:R-:W-:Y:S02]  /*3400*/  PLOP3.LUT P1, PT, P1, P0, PT, 0xf2, 0x2f ;  /* 0x00000000002f781c */ /* 0x000fe40000f21e72 */
[----:B------:R-:W-:-:S08]  /*3410*/  @P0 R2UR P1, UR6, R65 ;  /* 0x00000000410602ca */ /* 0x000fd00000020000 */
[----:B------:R-:W-:Y:S02]  /*3420*/  PLOP3.LUT P1, PT, P1, P0, PT, 0xf2, 0x2f ;  /* 0x00000000002f781c */ /* 0x000fe40000f21e72 */
[----:B------:R-:W-:-:S08]  /*3430*/  @P0 R2UR.OR P1, UR5, R77 ;  /* 0x000000004d0502ca */ /* 0x000fd00000120000 */
[----:B------:R-:W-:Y:S02]  /*3440*/  PLOP3.LUT P1, PT, P1, P0, PT, 0xf2, 0x2f ;  /* 0x00000000002f781c */ /* 0x000fe40000f21e72 */
[----:B------:R-:W-:-:S08]  /*3450*/  @P0 R2UR.OR P1, UR4, R4 ;  /* 0x00000000040402ca */ /* 0x000fd00000120000 */
[----:B------:R-:W-:Y:S02]  /*3460*/  @P0 PLOP3.LUT P0, PT, P1, PT, PT, 0x80, 0x8 ;  /* 0x000000000008081c */ /* 0x000fe40000f0f070 */
[----:B------:R-:W-:-:S03]  /*3470*/  PLOP3.LUT P1, PT, PT, PT, PT, 0x80, 0x8 ;  /* 0x000000000008781c */ /* 0x000fc60003f2f070 */
[----:B------:R1:W-:Y:S08]  /*3480*/  UTMASTG.2D [UR4], [UR12], desc[URZ] ;  /* 0x0000ff040c0073b5 */ /* 0x0003f00008009000 */
[----:B-1----:R-:W-:Y:S05]  /*3490*/  @P0 BRA.U.ANY `(.L_x_42) ;  /* 0xfffffffd00d80947 */ /* 0x002fea000393ffff */
[----:B------:R0:W-:Y:S01]  /*34a0*/  UTMACMDFLUSH ;  /* 0x00000000000079b7 */ /* 0x0001e20000000000 */
[----:B------:R-:W-:-:S04]  /*34b0*/  DEPBAR.LE SB0, 0x0 ;  /* 0x000080000000791a */ /* 0x000fc80000000000 */
.L_x_41:
[----:B------:R-:W-:Y:S01]  /*34c0*/  FMUL R124, R106, -1.4426950216293334961 ;  /* 0xbfb8aa3b6a7c7820 */ /* 0x000fe20000400000 */
[----:B------:R-:W-:Y:S01]  /*34d0*/  FMUL R116, R36, -1.4426950216293334961 ;  /* 0xbfb8aa3b24747820 */ /* 0x000fe20000400000 */
[----:B------:R-:W-:Y:S01]  /*34e0*/  FMUL R123, R107, -1.4426950216293334961 ;  /* 0xbfb8aa3b6b7b7820 */ /* 0x000fe20000400000 */
[----:B------:R-:W-:Y:S01]  /*34f0*/  FMUL R121, R109, -1.4426950216293334961 ;  /* 0xbfb8aa3b6d797820 */ /* 0x000fe20000400000 */
[----:B------:R-:W-:Y:S01]  /*3500*/  FMUL R120, R110, -1.4426950216293334961 ;  /* 0xbfb8aa3b6e787820 */ /* 0x000fe20000400000 */
[----:B------:R-:W-:Y:S01]  /*3510*/  FMUL R119, R111, -1.4426950216293334961 ;  /* 0xbfb8aa3b6f777820 */ /* 0x000fe20000400000 */
[----:B------:R-:W-:Y:S01]  /*3520*/  FMUL R117, R113, -1.4426950216293334961 ;  /* 0xbfb8aa3b71757820 */ /* 0x000fe20000400000 */
[----:B-1----:R-:W-:Y:S01]  /*3530*/  FMUL R20, R47, -1.4426950216293334961 ;  /* 0xbfb8aa3b2f147820 */ /* 0x002fe20000400000 */
[----:B------:R-:W1:Y:S01]  /*3540*/  MUFU.EX2 R124, R124 ;  /* 0x0000007c007c7308 */ /* 0x000e620000000800 */
[----:B------:R-:W-:Y:S01]  /*3550*/  FMUL R13, R26, -1.4426950216293334961 ;  /* 0xbfb8aa3b1a0d7820 */ /* 0x000fe20000400000 */
[----:B------:R-:W-:Y:S01]  /*3560*/  FMUL R122, R108, -1.4426950216293334961 ;  /* 0xbfb8aa3b6c7a7820 */ /* 0x000fe20000400000 */
[----:B------:R-:W-:Y:S01]  /*3570*/  FMUL R118, R112, -1.4426950216293334961 ;  /* 0xbfb8aa3b70767820 */ /* 0x000fe20000400000 */
[----:B------:R-:W-:Y:S01]  /*3580*/  FMUL R4, R35, -1.4426950216293334961 ;  /* 0xbfb8aa3b23047820 */ /* 0x000fe20000400000 */
[----:B------:R-:W-:Y:S01]  /*3590*/  FMUL R11, R28, -1.4426950216293334961 ;  /* 0xbfb8aa3b1c0b7820 */ /* 0x000fe20000400000 */
[----:B------:R-:W-:Y:S01]  /*35a0*/  FMUL R9, R30, -1.4426950216293334961 ;  /* 0xbfb8aa3b1e097820 */ /* 0x000fe20000400000 */
[----:B------:R-:W-:Y:S01]  /*35b0*/  FMUL R15, R24, -1.4426950216293334961 ;  /* 0xbfb8aa3b180f7820 */ /* 0x000fe20000400000 */
[----:B------:R-:W2:Y:S01]  /*35c0*/  MUFU.EX2 R116, R116 ;  /* 0x0000007400747308 */ /* 0x000ea20000000800 */
[----:B------:R-:W-:Y:S01]  /*35d0*/  FMUL R77, R39, -1.4426950216293334961 ;  /* 0xbfb8aa3b274d7820 */ /* 0x000fe20000400000 */
[----:B------:R-:W-:Y:S01]  /*35e0*/  FMUL R17, R50, -1.4426950216293334961 ;  /* 0xbfb8aa3b32117820 */ /* 0x000fe20000400000 */
[----:B------:R-:W-:Y:S01]  /*35f0*/  FMUL R14, R25, -1.4426950216293334961 ;  /* 0xbfb8aa3b190e7820 */ /* 0x000fe20000400000 */
[----:B------:R-:W-:Y:S01]  /*3600*/  FMUL R10, R31, -1.4426950216293334961 ;  /* 0xbfb8aa3b1f0a7820 */ /* 0x000fe20000400000 */
[----:B------:R-:W-:Y:S01]  /*3610*/  FMUL R23, R44, -1.4426950216293334961 ;  /* 0xbfb8aa3b2c177820 */ /* 0x000fe20000400000 */
[----:B------:R-:W-:Y:S01]  /*3620*/  FMUL R12, R27, -1.4426950216293334961 ;  /* 0xbfb8aa3b1b0c7820 */ /* 0x000fe20000400000 */
[----:B------:R-:W-:Y:S01]  /*3630*/  FMUL R21, R46, -1.4426950216293334961 ;  /* 0xbfb8aa3b2e157820 */ /* 0x000fe20000400000 */
[----:B------:R-:W4:Y:S01]  /*3640*/  MUFU.EX2 R123, R123 ;  /* 0x0000007b007b7308 */ /* 0x000f220000000800 */
[----:B------:R-:W-:Y:S01]  /*3650*/  FMUL R19, R48, -1.4426950216293334961 ;  /* 0xbfb8aa3b30137820 */ /* 0x000fe20000400000 */
[----:B------:R-:W-:Y:S01]  /*3660*/  FMUL R7, R32, -1.4426950216293334961 ;  /* 0xbfb8aa3b20077820 */ /* 0x000fe20000400000 */
[----:B------:R-:W-:Y:S01]  /*3670*/  FMUL R22, R45, -1.4426950216293334961 ;  /* 0xbfb8aa3b2d167820 */ /* 0x000fe20000400000 */
[----:B------:R-:W-:Y:S01]  /*3680*/  FMUL R6, R33, -1.4426950216293334961 ;  /* 0xbfb8aa3b21067820 */ /* 0x000fe20000400000 */
[----:B------:R-:W-:Y:S01]  /*3690*/  FMUL R16, R51, -1.4426950216293334961 ;  /* 0xbfb8aa3b33107820 */ /* 0x000fe20000400000 */
[----:B------:R-:W-:Y:S01]  /*36a0*/  FMUL R5, R34, -1.4426950216293334961 ;  /* 0xbfb8aa3b22057820 */ /* 0x000fe20000400000 */
[----:B------:R-:W-:Y:S01]  /*36b0*/  FMUL R114, R38, -1.4426950216293334961 ;  /* 0xbfb8aa3b26727820 */ /* 0x000fe20000400000 */
[----:B------:R-:W5:Y:S01]  /*36c0*/  MUFU.EX2 R121, R121 ;  /* 0x0000007900797308 */ /* 0x000f620000000800 */
[----:B------:R-:W-:Y:S01]  /*36d0*/  FMUL R115, R37, -1.4426950216293334961 ;  /* 0xbfb8aa3b25737820 */ /* 0x000fe20000400000 */
[----:B------:R-:W-:Y:S01]  /*36e0*/  FMUL R8, R29, -1.4426950216293334961 ;  /* 0xbfb8aa3b1d087820 */ /* 0x000fe20000400000 */
[----:B-1----:R-:W-:Y:S01]  /*36f0*/  FADD R124, R124, 1 ;  /* 0x3f8000007c7c7421 */ /* 0x002fe20000000000 */
[----:B------:R-:W-:Y:S01]  /*3700*/  FMUL R18, R49, -1.4426950216293334961 ;  /* 0xbfb8aa3b31127820 */ /* 0x000fe20000400000 */
[----:B--2---:R-:W-:Y:S01]  /*3710*/  FADD R116, R116, 1 ;  /* 0x3f80000074747421 */ /* 0x004fe20000000000 */
[----:B------:R-:W-:Y:S01]  /*3720*/  BAR.SYNC.DEFER_BLOCKING 0x2, 0x80 ;  /* 0x0082000000007b1d */ /* 0x000fe20000010000 */
[----:B------:R-:W-:Y:S01]  /*3730*/  LEA R127, R58, R3, 0x6 ;  /* 0x000000033a7f7211 */ /* 0x000fe200078e30ff */
[----:B----4-:R-:W-:-:S03]  /*3740*/  FADD R130, R123, 1 ;  /* 0x3f8000007b827421 */ /* 0x010fc60000000000 */
[C---:B------:R-:W-:Y:S01]  /*3750*/  IADD3 R129, PT, PT, R127.reuse, 0x4410, RZ ;  /* 0x000044107f817810 */ /* 0x040fe20007ffe0ff */
[----:B------:R-:W1:Y:S01]  /*3760*/  MUFU.EX2 R120, R120 ;  /* 0x0000007800787308 */ /* 0x000e620000000800 */
[----:B------:R-:W-:Y:S01]  /*3770*/  IADD3 R132, PT, PT, R127, 0x4420, RZ ;  /* 0x000044207f847810 */ /* 0x000fe20007ffe0ff */
[----:B-----5:R-:W-:-:S06]  /*3780*/  FADD R128, R121, 1 ;  /* 0x3f80000079807421 */ /* 0x020fcc0000000000 */
[----:B------:R-:W2:Y:S08]  /*3790*/  MUFU.EX2 R119, R119 ;  /* 0x0000007700777308 */ /* 0x000eb00000000800 */
[----:B------:R-:W-:Y:S01]  /*37a0*/  MUFU.EX2 R117, R117 ;  /* 0x0000007500757308 */ /* 0x000fe20000000800 */
[----:B-1----:R-:W-:-:S07]  /*37b0*/  FADD R120, R120, 1 ;  /* 0x3f80000078787421 */ /* 0x002fce0000000000 */
[----:B------:R-:W1:Y:S01]  /*37c0*/  MUFU.EX2 R20, R20 ;  /* 0x0000001400147308 */ /* 0x000e620000000800 */
[----:B--2---:R-:W-:-:S07]  /*37d0*/  FADD R126, R119, 1 ;  /* 0x3f800000777e7421 */ /* 0x004fce0000000000 */
[----:B------:R-:W2:Y:S08]  /*37e0*/  MUFU.EX2 R13, R13 ;  /* 0x0000000d000d7308 */ /* 0x000eb00000000800 */
[----:B------:R-:W4:Y:S01]  /*37f0*/  MUFU.EX2 R122, R122 ;  /* 0x0000007a007a7308 */ /* 0x000f220000000800 */
[----:B-1----:R-:W-:-:S07]  /*3800*/  FADD R20, R20, 1 ;  /* 0x3f80000014147421 */ /* 0x002fce0000000000 */
[----:B------:R-:W1:Y:S01]  /*3810*/  MUFU.EX2 R118, R118 ;  /* 0x0000007600767308 */ /* 0x000e620000000800 */
[----:B--2---:R-:W-:-:S07]  /*3820*/  FADD R13, R13, 1 ;  /* 0x3f8000000d0d7421 */ /* 0x004fce0000000000 */
[----:B------:R-:W2:Y:S01]  /*3830*/  MUFU.EX2 R4, R4 ;  /* 0x0000000400047308 */ /* 0x000ea20000000800 */
[----:B----4-:R-:W-:-:S07]  /*3840*/  FADD R122, R122, 1 ;  /* 0x3f8000007a7a7421 */ /* 0x010fce0000000000 */
[----:B------:R-:W4:Y:S01]  /*3850*/  MUFU.EX2 R11, R11 ;  /* 0x0000000b000b7308 */ /* 0x000f220000000800 */
[----:B-1----:R-:W-:-:S07]  /*3860*/  FADD R118, R118, 1 ;  /* 0x3f80000076767421 */ /* 0x002fce0000000000 */
[----:B------:R-:W1:Y:S01]  /*3870*/  MUFU.EX2 R9, R9 ;  /* 0x0000000900097308 */ /* 0x000e620000000800 */
[----:B--2---:R-:W-:-:S07]  /*3880*/  FADD R4, R4, 1 ;  /* 0x3f80000004047421 */ /* 0x004fce0000000000 */
[----:B------:R-:W2:Y:S01]  /*3890*/  MUFU.EX2 R15, R15 ;  /* 0x0000000f000f7308 */ /* 0x000ea20000000800 */
[----:B----4-:R-:W-:-:S07]  /*38a0*/  FADD R11, R11, 1 ;  /* 0x3f8000000b0b7421 */ /* 0x010fce0000000000 */
[----:B------:R-:W-:Y:S01]  /*38b0*/  MUFU.EX2 R77, R77 ;  /* 0x0000004d004d7308 */ /* 0x000fe20000000800 */
[----:B-1----:R-:W-:-:S07]  /*38c0*/  FADD R9, R9, 1 ;  /* 0x3f80000009097421 */ /* 0x002fce0000000000 */
[----:B------:R-:W1:Y:S01]  /*38d0*/  MUFU.EX2 R17, R17 ;  /* 0x0000001100117308 */ /* 0x000e620000000800 */
[----:B--2---:R-:W-:-:S07]  /*38e0*/  FADD R15, R15, 1 ;  /* 0x3f8000000f0f7421 */ /* 0x004fce0000000000 */
[----:B------:R-:W-:Y:S08]  /*38f0*/  MUFU.EX2 R14, R14 ;  /* 0x0000000e000e7308 */ /* 0x000ff00000000800 */
[----:B------:R-:W2:Y:S01]  /*3900*/  MUFU.EX2 R10, R10 ;  /* 0x0000000a000a7308 */ /* 0x000ea20000000800 */
[----:B-1----:R-:W-:-:S07]  /*3910*/  FADD R17, R17, 1 ;  /* 0x3f80000011117421 */ /* 0x002fce0000000000 */
[----:B------:R-:W-:Y:S08]  /*3920*/  MUFU.EX2 R23, R23 ;  /* 0x0000001700177308 */ /* 0x000ff00000000800 */
[----:B------:R-:W-:Y:S01]  /*3930*/  MUFU.EX2 R12, R12 ;  /* 0x0000000c000c7308 */ /* 0x000fe20000000800 */
[----:B--2---:R-:W-:-:S07]  /*3940*/  FADD R10, R10, 1 ;  /* 0x3f8000000a0a7421 */ /* 0x004fce0000000000 */
[----:B------:R-:W-:Y:S08]  /*3950*/  MUFU.EX2 R21, R21 ;  /* 0x0000001500157308 */ /* 0x000ff00000000800 */
[----:B------:R-:W-:Y:S08]  /*3960*/  MUFU.EX2 R19, R19 ;  /* 0x0000001300137308 */ /* 0x000ff00000000800 */
[----:B------:R-:W1:Y:S08]  /*3970*/  MUFU.EX2 R7, R7 ;  /* 0x0000000700077308 */ /* 0x000e700000000800 */
        /* <DEDUP_REMOVED lines=9> */
[----:B------:R1:W5:Y:S01]  /*3a10*/  MUFU.RCP R125, R124 ;  /* 0x0000007c007d7308 */ /* 0x0003620000001000 */
[----:B--2---:R-:W-:-:S07]  /*3a20*/  FADD R5, R5, 1 ;  /* 0x3f80000005057421 */ /* 0x004fce0000000000 */
[----:B------:R-:W-:Y:S01]  /*3a30*/  MUFU.EX2 R115, R115 ;  /* 0x0000007300737308 */ /* 0x000fe20000000800 */
[----:B----4-:R-:W-:-:S07]  /*3a40*/  FADD R114, R114, 1 ;  /* 0x3f80000072727421 */ /* 0x010fce0000000000 */
[----:B------:R-:W-:Y:S01]  /*3a50*/  MUFU.EX2 R8, R8 ;  /* 0x0000000800087308 */ /* 0x000fe20000000800 */
[----:B-1----:R-:W-:Y:S01]  /*3a60*/  FADD R124, R117, 1 ;  /* 0x3f800000757c7421 */ /* 0x002fe20000000000 */
[----:B-----5:R-:W-:-:S04]  /*3a70*/  FMUL R125, R106, R125 ;  /* 0x0000007d6a7d7220 */ /* 0x020fc80000400000 */
[----:B------:R-:W-:Y:S02]  /*3a80*/  FMUL R78, R78, R125 ;  /* 0x0000007d4e4e7220 */ /* 0x000fe40000400000 */
[----:B------:R-:W1:Y:S02]  /*3a90*/  MUFU.RCP R117, R116 ;  /* 0x0000007400757308 */ /* 0x000e640000001000 */
[----:B------:R-:W-:-:S06]  /*3aa0*/  FMUL R78, R55, R78 ;  /* 0x0000004e374e7220 */ /* 0x000fcc0000400000 */
[----:B------:R-:W2:Y:S08]  /*3ab0*/  MUFU.EX2 R18, R18 ;  /* 0x0000001200127308 */ /* 0x000eb00000000800 */
[----:B------:R4:W5:Y:S01]  /*3ac0*/  MUFU.RCP R121, R120 ;  /* 0x0000007800797308 */ /* 0x0009620000001000 */
[----:B-1----:R-:W-:-:S04]  /*3ad0*/  FMUL R117, R36, R117 ;  /* 0x0000007524757220 */ /* 0x002fc80000400000 */
[----:B------:R-:W-:-:S03]  /*3ae0*/  FMUL R86, R86, R117 ;  /* 0x0000007556567220 */ /* 0x000fc60000400000 */
[----:B------:R1:W3:Y:S01]  /*3af0*/  MUFU.RCP R116, R20 ;  /* 0x0000001400747308 */ /* 0x0002e20000001000 */
[----:B--2---:R-:W-:Y:S01]  /*3b00*/  FADD R18, R18, 1 ;  /* 0x3f80000012127421 */ /* 0x004fe20000000000 */
[----:B------:R-:W-:-:S06]  /*3b10*/  FMUL R86, R55, R86 ;  /* 0x0000005637567220 */ /* 0x000fcc0000400000 */
[----:B------:R-:W2:Y:S01]  /*3b20*/  MUFU.RCP R130, R130 ;  /* 0x0000008200827308 */ /* 0x000ea20000001000 */
[----:B----4-:R-:W-:Y:S01]  /*3b30*/  FADD R120, R77, 1 ;  /* 0x3f8000004d787421 */ /* 0x010fe20000000000 */
[----:B------:R-:W-:Y:S01]  /*3b40*/  FADD R77, R23, 1 ;  /* 0x3f800000174d7421 */ /* 0x000fe20000000000 */
[----:B------:R-:W-:Y:S01]  /*3b50*/  FADD R23, R21, 1 ;  /* 0x3f80000015177421 */ /* 0x000fe20000000000 */
[----:B------:R-:W-:Y:S01]  /*3b60*/  FADD R21, R19, 1 ;  /* 0x3f80000013157421 */ /* 0x000fe20000000000 */
[----:B-----5:R-:W-:-:S03]  /*3b70*/  FMUL R121, R110, R121 ;  /* 0x000000796e797220 */ /* 0x020fc60000400000 */
[----:B------:R4:W5:Y:S01]  /*3b80*/  MUFU.RCP R123, R122 ;  /* 0x0000007a007b7308 */ /* 0x0009620000001000 */
[----:B-1----:R-:W-:Y:S01]  /*3b90*/  FADD R20, R14, 1 ;  /* 0x3f8000000e147421 */ /* 0x002fe20000000000 */
[----:B------:R-:W-:Y:S01]  /*3ba0*/  FADD R14, R12, 1 ;  /* 0x3f8000000c0e7421 */ /* 0x000fe20000000000 */
[----:B------:R-:W-:Y:S01]  /*3bb0*/  FADD R12, R8, 1 ;  /* 0x3f800000080c7421 */ /* 0x000fe20000000000 */
[----:B---3--:R-:W-:Y:S01]  /*3bc0*/  FMUL R116, R47, R116 ;  /* 0x000000742f747220 */ /* 0x008fe20000400000 */
[----:B------:R-:W-:-:S03]  /*3bd0*/  FMUL R82, R82, R121 ;  /* 0x0000007952527220 */ /* 0x000fc60000400000 */
[----:B------:R-:W1:Y:S01]  /*3be0*/  MUFU.RCP R128, R128 ;  /* 0x0000008000807308 */ /* 0x000e620000001000 */
[----:B--2---:R-:W-:Y:S01]  /*3bf0*/  FMUL R130, R107, R130 ;  /* 0x000000826b827220 */ /* 0x004fe20000400000 */
[----:B------:R-:W-:Y:S01]  /*3c00*/  FMUL R116, R93, R116 ;  /* 0x000000745d747220 */ /* 0x000fe20000400000 */
[----:B------:R-:W-:Y:S02]  /*3c10*/  FMUL R82, R55, R82 ;  /* 0x0000005237527220 */ /* 0x000fe40000400000 */
[----:B------:R-:W-:Y:S01]  /*3c20*/  FMUL R130, R79, R130 ;  /* 0x000000824f827220 */ /* 0x000fe20000400000 */
[----:B------:R-:W-:Y:S02]  /*3c30*/  FMUL R116, R55, R116 ;  /* 0x0000007437747220 */ /* 0x000fe40000400000 */
[----:B------:R-:W2:Y:S01]  /*3c40*/  MUFU.RCP R126, R126 ;  /* 0x0000007e007e7308 */ /* 0x000ea20000001000 */
[----:B----4-:R-:W-:Y:S01]  /*3c50*/  FADD R122, R115, 1 ;  /* 0x3f800000737a7421 */ /* 0x010fe20000000000 */
[----:B-----5:R-:W-:-:S04]  /*3c60*/  FMUL R123, R108, R123 ;  /* 0x0000007b6c7b7220 */ /* 0x020fc80000400000 */
[----:B------:R-:W-:Y:S02]  /*3c70*/  FMUL R80, R80, R123 ;  /* 0x0000007b50507220 */ /* 0x000fe40000400000 */
[----:B------:R-:W3:Y:S01]  /*3c80*/  MUFU.RCP R119, R118 ;  /* 0x0000007600777308 */ /* 0x000ee20000001000 */
[----:B-1----:R-:W-:Y:S01]  /*3c90*/  FMUL R128, R109, R128 ;  /* 0x000000806d807220 */ /* 0x002fe20000400000 */
[----:B------:R-:W-:-:S03]  /*3ca0*/  FMUL R80, R55, R80 ;  /* 0x0000005037507220 */ /* 0x000fc60000400000 */
[----:B------:R-:W-:-:S03]  /*3cb0*/  FMUL R128, R81, R128 ;  /* 0x0000008051807220 */ /* 0x000fc60000400000 */
[----:B------:R-:W1:Y:S01]  /*3cc0*/  MUFU.RCP R124, R124 ;  /* 0x0000007c007c7308 */ /* 0x000e620000001000 */
[----:B--2---:R-:W-:-:S04]  /*3cd0*/  FMUL R126, R111, R126 ;  /* 0x0000007e6f7e7220 */ /* 0x004fc80000400000 */
[----:B------:R-:W-:-:S03]  /*3ce0*/  FMUL R126, R83, R126 ;  /* 0x0000007e537e7220 */ /* 0x000fc60000400000 */
[----:B------:R-:W2:Y:S01]  /*3cf0*/  MUFU.RCP R13, R13 ;  /* 0x0000000d000d7308 */ /* 0x000ea20000001000 */
[----:B---3--:R-:W-:-:S04]  /*3d00*/  FMUL R119, R112, R119 ;  /* 0x0000007770777220 */ /* 0x008fc80000400000 */
[----:B------:R-:W-:-:S03]  /*3d10*/  FMUL R84, R84, R119 ;  /* 0x0000007754547220 */ /* 0x000fc60000400000 */
[----:B------:R-:W3:Y:S01]  /*3d20*/  MUFU.RCP R4, R4 ;  /* 0x0000000400047308 */ /* 0x000ee20000001000 */
[----:B-1----:R-:W-:Y:S01]  /*3d30*/  FMUL R124, R113, R124 ;  /* 0x0000007c717c7220 */ /* 0x002fe20000400000 */
[----:B------:R-:W-:-:S03]  /*3d40*/  FMUL R84, R55, R84 ;  /* 0x0000005437547220 */ /* 0x000fc60000400000 */
[----:B------:R-:W-:-:S03]  /*3d50*/  FMUL R124, R85, R124 ;  /* 0x0000007c557c7220 */ /* 0x000fc60000400000 */
[----:B------:R-:W1:Y:S01]  /*3d60*/  MUFU.RCP R19, R17 ;  /* 0x0000001100137308 */ /* 0x000e620000001000 */
[----:B--2---:R-:W-:-:S04]  /*3d70*/  FMUL R13, R26, R13 ;  /* 0x0000000d1a0d7220 */ /* 0x004fc80000400000 */
[----:B------:R-:W-:Y:S01]  /*3d80*/  FMUL R100, R100, R13 ;  /* 0x0000000d64647220 */ /* 0x000fe20000400000 */
[----:B------:R-:W-:Y:S02]  /*3d90*/  FMUL R13, R55, R128 ;  /* 0x00000080370d7220 */ /* 0x000fe40000400000 */
[----:B------:R-:W2:Y:S01]  /*3da0*/  MUFU.RCP R11, R11 ;  /* 0x0000000b000b7308 */ /* 0x000ea20000001000 */
[----:B---3--:R-:W-:-:S04]  /*3db0*/  FMUL R26, R35, R4 ;  /* 0x00000004231a7220 */ /* 0x008fc80000400000 */
[----:B------:R-:W-:-:S03]  /*3dc0*/  FMUL R26, R43, R26 ;  /* 0x0000001a2b1a7220 */ /* 0x000fc60000400000 */
[----:B------:R-:W3:Y:S01]  /*3dd0*/  MUFU.RCP R9, R9 ;  /* 0x0000000900097308 */ /* 0x000ee20000001000 */
[----:B-1----:R-:W-:Y:S01]  /*3de0*/  FMUL R19, R50, R19 ;  /* 0x0000001332137220 */ /* 0x002fe20000400000 */
[C---:B------:R-:W-:Y:S02]  /*3df0*/  IADD3 R17, PT, PT, R127.reuse, 0x4400, RZ ;  /* 0x000044007f117810 */ /* 0x040fe40007ffe0ff */
[----:B------:R-:W-:Y:S01]  /*3e00*/  IADD3 R127, PT, PT, R127, 0x4430, RZ ;  /* 0x000044307f7f7810 */ /* 0x000fe20007ffe0ff */
[----:B------:R-:W-:Y:S01]  /*3e10*/  FMUL R96, R96, R19 ;  /* 0x0000001360607220 */ /* 0x000fe20000400000 */
[----:B------:R-:W-:Y:S01]  /*3e20*/  FMUL R19, R55, R130 ;  /* 0x0000008237137220 */ /* 0x000fe20000400000 */
[----:B------:R-:W-:Y:S01]  /*3e30*/  SHF.R.U32.HI R8, RZ, 0x3, R17 ;  /* 0x00000003ff087819 */ /* 0x000fe20000011611 */
[----:B------:R-:W1:Y:S01]  /*3e40*/  MUFU.RCP R15, R15 ;  /* 0x0000000f000f7308 */ /* 0x000e620000001000 */
[----:B--2---:R-:W-:Y:S02]  /*3e50*/  FMUL R11, R28, R11 ;  /* 0x0000000b1c0b7220 */ /* 0x004fe40000400000 */
[----:B------:R-:W-:-:S02]  /*3e60*/  LOP3.LUT R8, R17, 0x30, R8, 0x78, !PT ;  /* 0x0000003011087812 */ /* 0x000fc400078e7808 */
[----:B------:R-:W-:Y:S01]  /*3e70*/  FMUL R102, R102, R11 ;  /* 0x0000000b66667220 */ /* 0x000fe20000400000 */
[----:B------:R-:W-:Y:S01]  /*3e80*/  FMUL R11, R55, R126 ;  /* 0x0000007e370b7220 */ /* 0x000fe20000400000 */
[----:B------:R-:W-:Y:S01]  /*3e90*/  F2FP.BF16.F32.PACK_AB R4, R19, R78 ;  /* 0x0000004e1304723e */ /* 0x000fe200000010ff */
[----:B------:R-:W2:Y:S01]  /*3ea0*/  MUFU.RCP R120, R120 ;  /* 0x0000007800787308 */ /* 0x000ea20000001000 */
[----:B---3--:R-:W-:Y:S01]  /*3eb0*/  FMUL R9, R30, R9 ;  /* 0x000000091e097220 */ /* 0x008fe20000400000 */
[----:B------:R-:W-:Y:S01]  /*3ec0*/  SHF.R.U32.HI R17, RZ, 0x3, R132 ;  /* 0x00000003ff117819 */ /* 0x000fe20000011684 */
[C---:B------:R-:W-:Y:S02]  /*3ed0*/  FMUL R35, R55.reuse, R102 ;  /* 0x0000006637237220 */ /* 0x040fe40000400000 */
[----:B------:R-:W-:Y:S01]  /*3ee0*/  FMUL R104, R104, R9 ;  /* 0x0000000968687220 */ /* 0x000fe20000400000 */
[C---:B------:R-:W-:Y:S01]  /*3ef0*/  FMUL R9, R55.reuse, R124 ;  /* 0x0000007c37097220 */ /* 0x040fe20000400000 */
[----:B------:R-:W-:Y:S01]  /*3f00*/  LOP3.LUT R17, R132, 0x30, R17, 0x78, !PT ;  /* 0x0000003084117812 */ /* 0x000fe200078e7811 */
[----:B------:R-:W3:Y:S01]  /*3f10*/  MUFU.RCP R10, R10 ;  /* 0x0000000a000a7308 */ /* 0x000ee20000001000 */
[----:B-1----:R-:W-:Y:S01]  /*3f20*/  FMUL R15, R24, R15 ;  /* 0x0000000f180f7220 */ /* 0x002fe20000400000 */
[----:B------:R-:W-:-:S03]  /*3f30*/  FMUL R104, R55, R104 ;  /* 0x0000006837687220 */ /* 0x000fc60000400000 */
[----:B------:R-:W-:Y:S01]  /*3f40*/  FMUL R98, R98, R15 ;  /* 0x0000000f62627220 */ /* 0x000fe20000400000 */
[----:B------:R-:W-:Y:S02]  /*3f50*/  FMUL R15, R55, R26 ;  /* 0x0000001a370f7220 */ /* 0x000fe40000400000 */
[----:B------:R-:W1:Y:S01]  /*3f60*/  MUFU.RCP R14, R14 ;  /* 0x0000000e000e7308 */ /* 0x000e620000001000 */
[----:B--2---:R-:W-:Y:S01]  /*3f70*/  FMUL R120, R39, R120 ;  /* 0x0000007827787220 */ /* 0x004fe20000400000 */
[----:B------:R-:W-:-:S03]  /*3f80*/  FMUL R39, R55, R98 ;  /* 0x0000006237277220 */ /* 0x000fc60000400000 */
[----:B------:R-:W-:-:S03]  /*3f90*/  FMUL R120, R89, R120 ;  /* 0x0000007859787220 */ /* 0x000fc60000400000 */
[----:B------:R-:W2:Y:S01]  /*3fa0*/  MUFU.RCP R118, R22 ;  /* 0x0000001600767308 */ /* 0x000ea20000001000 */
[----:B---3--:R-:W-:Y:S01]  /*3fb0*/  FMUL R24, R31, R10 ;  /* 0x0000000a1f187220 */ /* 0x008fe20000400000 */
[----:B------:R-:W-:-:S03]  /*3fc0*/  FMUL R120, R55, R120 ;  /* 0x0000007837787220 */ /* 0x000fc60000400000 */
[----:B------:R-:W-:-:S03]  /*3fd0*/  FMUL R24, R105, R24 ;  /* 0x0000001869187220 */ /* 0x000fc60000400000 */
[----:B------:R-:W3:Y:S01]  /*3fe0*/  MUFU.RCP R23, R23 ;  /* 0x0000001700177308 */ /* 0x000ee20000001000 */
[----:B-1----:R-:W-:-:S04]  /*3ff0*/  FMUL R14, R27, R14 ;  /* 0x0000000e1b0e7220 */ /* 0x002fc80000400000 */
[----:B------:R-:W-:-:S03]  /*4000*/  FMUL R14, R101, R14 ;  /* 0x0000000e650e7220 */ /* 0x000fc60000400000 */
[----:B------:R-:W1:Y:S01]  /*4010*/  MUFU.RCP R7, R7 ;  /* 0x0000000700077308 */ /* 0x000e620000001000 */
[----:B--2---:R-:W-:-:S04]  /*4020*/  FMUL R118, R45, R118 ;  /* 0x000000762d767220 */ /* 0x004fc80000400000 */
[----:B------:R-:W-:-:S03]  /*4030*/  FMUL R118, R91, R118 ;  /* 0x000000765b767220 */ /* 0x000fc60000400000 */
[----:B------:R-:W2:Y:S01]  /*4040*/  MUFU.RCP R22, R16 ;  /* 0x0000001000167308 */ /* 0x000ea20000001000 */
[----:B---3--:R-:W-:Y:S01]  /*4050*/  FMUL R23, R46, R23 ;  /* 0x000000172e177220 */ /* 0x008fe20000400000 */
[----:B------:R-:W-:-:S03]  /*4060*/  FMUL R118, R55, R118 ;  /* 0x0000007637767220 */ /* 0x000fc60000400000 */
[----:B------:R-:W-:Y:S01]  /*4070*/  FMUL R92, R92, R23 ;  /* 0x000000175c5c7220 */ /* 0x000fe20000400000 */
[C---:B------:R-:W-:Y:S01]  /*4080*/  FMUL R23, R55.reuse, R24 ;  /* 0x0000001837177220 */ /* 0x040fe20000400000 */
[----:B------:R-:W-:Y:S01]  /*4090*/  FMUL R24, R55, R14 ;  /* 0x0000000e37187220 */ /* 0x000fe20000400000 */
[----:B------:R-:W3:Y:S01]  /*40a0*/  MUFU.RCP R21, R21 ;  /* 0x0000001500157308 */ /* 0x000ee20000001000 */
[----:B-1----:R-:W-:Y:S02]  /*40b0*/  FMUL R7, R32, R7 ;  /* 0x0000000720077220 */ /* 0x002fe40000400000 */
[----:B------:R-:W-:Y:S02]  /*40c0*/  FMNMX.NAN R14, |R120|, |R23|, !PT ;  /* 0x40000017780e7209 */ /* 0x000fe40007820200 */
[----:B------:R-:W-:Y:S01]  /*40d0*/  FMUL R40, R40, R7 ;  /* 0x0000000728287220 */ /* 0x000fe20000400000 */
[----:B------:R-:W-:Y:S02]  /*40e0*/  F2FP.BF16.F32.PACK_AB R7, R9, R84 ;  /* 0x000000540907723e */ /* 0x000fe400000010ff */
[----:B------:R-:W1:Y:S01]  /*40f0*/  MUFU.RCP R6, R6 ;  /* 0x0000000600067308 */ /* 0x000e620000001000 */
[----:B--2---:R-:W-:Y:S01]  /*4100*/  FMUL R22, R51, R22 ;  /* 0x0000001633167220 */ /* 0x004fe20000400000 */
[----:B------:R-:W-:Y:S01]  /*4110*/  FMUL R40, R55, R40 ;  /* 0x0000002837287220 */ /* 0x000fe20000400000 */
[----:B------:R-:W-:-:S02]  /*4120*/  SHF.R.U32.HI R16, RZ, 0x3, R129 ;  /* 0x00000003ff107819 */ /* 0x000fc40000011681 */
[----:B------:R-:W-:Y:S02]  /*4130*/  FMUL R22, R97, R22 ;  /* 0x0000001661167220 */ /* 0x000fe40000400000 */
[----:B------:R-:W-:Y:S01]  /*4140*/  LOP3.LUT R16, R129, 0x30, R16, 0x78, !PT ;  /* 0x0000003081107812 */ /* 0x000fe200078e7810 */
[----:B------:R-:W2:Y:S01]  /*4150*/  MUFU.RCP R77, R77 ;  /* 0x0000004d004d7308 */ /* 0x000ea20000001000 */
[----:B---3--:R-:W-:Y:S01]  /*4160*/  FMUL R21, R48, R21 ;  /* 0x0000001530157220 */ /* 0x008fe20000400000 */
[----:B------:R-:W-:-:S03]  /*4170*/  FMUL R22, R55, R22 ;  /* 0x0000001637167220 */ /* 0x000fc60000400000 */
[----:B------:R-:W-:Y:S01]  /*4180*/  FMUL R94, R94, R21 ;  /* 0x000000155e5e7220 */ /* 0x000fe20000400000 */
[----:B------:R-:W-:Y:S02]  /*4190*/  FMNMX.NAN R21, |R116|, |R15|, !PT ;  /* 0x4000000f74157209 */ /* 0x000fe40007820200 */
[----:B------:R-:W3:Y:S01]  /*41a0*/  MUFU.RCP R20, R20 ;  /* 0x0000001400147308 */ /* 0x000ee20000001000 */
[----:B-1----:R-:W-:Y:S01]  /*41b0*/  FMUL R10, R33, R6 ;  /* 0x00000006210a7220 */ /* 0x002fe20000400000 */
[----:B------:R-:W-:Y:S01]  /*41c0*/  F2FP.BF16.F32.PACK_AB R6, R11, R82 ;  /* 0x000000520b06723e */ /* 0x000fe200000010ff */
[----:B------:R-:W-:Y:S01]  /*41d0*/  FMUL R31, R55, R94 ;  /* 0x0000005e371f7220 */ /* 0x000fe20000400000 */
[----:B------:R-:W-:Y:S01]  /*41e0*/  FMNMX3.NAN R21, |R9|, |R24|, R21, !PT ;  /* 0x4000001809157276 */ /* 0x000fe20007820215 */
[----:B------:R-:W-:Y:S01]  /*41f0*/  FMUL R10, R41, R10 ;  /* 0x0000000a290a7220 */ /* 0x000fe20000400000 */
[----:B------:R-:W-:Y:S02]  /*4200*/  FMUL R33, R55, R96 ;  /* 0x0000006037217220 */ /* 0x000fe40000400000 */
[----:B------:R-:W1:Y:S01]  /*4210*/  MUFU.RCP R115, R114 ;  /* 0x0000007200737308 */ /* 0x000e620000001000 */
[----:B--2---:R-:W-:-:S04]  /*4220*/  FMUL R77, R44, R77 ;  /* 0x0000004d2c4d7220 */ /* 0x004fc80000400000 */
[----:B------:R-:W-:-:S03]  /*4230*/  FMUL R90, R90, R77 ;  /* 0x0000004d5a5a7220 */ /* 0x000fc60000400000 */
[----:B------:R-:W2:Y:S01]  /*4240*/  MUFU.RCP R5, R5 ;  /* 0x0000000500057308 */ /* 0x000ea20000001000 */
[----:B---3--:R-:W-:-:S04]  /*4250*/  FMUL R20, R25, R20 ;  /* 0x0000001419147220 */ /* 0x008fc80000400000 */
[----:B------:R-:W-:-:S03]  /*4260*/  FMUL R20, R99, R20 ;  /* 0x0000001463147220 */ /* 0x000fc60000400000 */
[----:B------:R-:W3:Y:S01]  /*4270*/  MUFU.RCP R12, R12 ;  /* 0x0000000c000c7308 */ /* 0x000ee20000001000 */
[----:B-1----:R-:W-:-:S04]  /*4280*/  FMUL R115, R38, R115 ;  /* 0x0000007326737220 */ /* 0x002fc80000400000 */
[----:B------:R-:W-:-:S03]  /*4290*/  FMUL R88, R88, R115 ;  /* 0x0000007358587220 */ /* 0x000fc60000400000 */
[----:B------:R-:W1:Y:S01]  /*42a0*/  MUFU.RCP R122, R122 ;  /* 0x0000007a007a7308 */ /* 0x000e620000001000 */
[----:B--2---:R-:W-:Y:S01]  /*42b0*/  FMUL R25, R34, R5 ;  /* 0x0000000522197220 */ /* 0x004fe20000400000 */
[----:B------:R-:W-:Y:S01]  /*42c0*/  F2FP.BF16.F32.PACK_AB R5, R13, R80 ;  /* 0x000000500d05723e */ /* 0x000fe200000010ff */
[----:B------:R-:W-:Y:S02]  /*42d0*/  FMUL R9, R55, R88 ;  /* 0x0000005837097220 */ /* 0x000fe40000400000 */
[----:B------:R-:W-:Y:S02]  /*42e0*/  FMUL R42, R42, R25 ;  /* 0x000000192a2a7220 */ /* 0x000fe40000400000 */
[----:B------:R2:W-:Y:S01]  /*42f0*/  STS.128 [R8], R4 ;  /* 0x0000000408007388 */ /* 0x0005e20000000c00 */
[----:B------:R-:W4:Y:S01]  /*4300*/  MUFU.RCP R114, R18 ;  /* 0x0000001200727308 */ /* 0x000f220000001000 */
[----:B---3--:R-:W-:Y:S01]  /*4310*/  FMUL R12, R29, R12 ;  /* 0x0000000c1d0c7220 */ /* 0x008fe20000400000 */
[C---:B------:R-:W-:Y:S01]  /*4320*/  FMUL R29, R55.reuse, R10 ;  /* 0x0000000a371d7220 */ /* 0x040fe20000400000 */
[----:B------:R-:W-:Y:S01]  /*4330*/  FMUL R10, R55, R20 ;  /* 0x00000014370a7220 */ /* 0x000fe20000400000 */
[----:B------:R-:W-:Y:S01]  /*4340*/  FMNMX3.NAN R20, |R13|, |R22|, R14, !PT ;  /* 0x400000160d147276 */ /* 0x000fe2000782020e */
[----:B------:R-:W-:Y:S01]  /*4350*/  FMUL R12, R103, R12 ;  /* 0x0000000c670c7220 */ /* 0x000fe20000400000 */
[----:B------:R-:W-:Y:S01]  /*4360*/  F2FP.BF16.F32.PACK_AB R13, R23, R104 ;  /* 0x00000068170d723e */ /* 0x000fe200000010ff */
[----:B------:R-:W-:Y:S01]  /*4370*/  FMUL R42, R55, R42 ;  /* 0x0000002a372a7220 */ /* 0x000fe20000400000 */
[----:B------:R-:W-:Y:S01]  /*4380*/  FMNMX.NAN R25, |R118|, |R29|, !PT ;  /* 0x4000001d76197209 */ /* 0x000fe20007820200 */
[----:B-1----:R-:W-:Y:S01]  /*4390*/  FMUL R122, R37, R122 ;  /* 0x0000007a257a7220 */ /* 0x002fe20000400000 */
[----:B------:R-:W-:Y:S01]  /*43a0*/  F2FP.BF16.F32.PACK_AB R14, R29, R40 ;  /* 0x000000281d0e723e */ /* 0x000fe200000010ff */
[----:B------:R-:W-:Y:S01]  /*43b0*/  FMUL R12, R55, R12 ;  /* 0x0000000c370c7220 */ /* 0x000fe20000400000 */
[----:B------:R-:W-:Y:S01]  /*43c0*/  FMNMX.NAN R23, |R9|, |R104|, !PT ;  /* 0x4000006809177209 */ /* 0x000fe20007820200 */
[----:B------:R-:W-:Y:S01]  /*43d0*/  FMUL R122, R87, R122 ;  /* 0x0000007a577a7220 */ /* 0x000fe20000400000 */
[----:B------:R-:W-:Y:S01]  /*43e0*/  FMUL R37, R55, R100 ;  /* 0x0000006437257220 */ /* 0x000fe20000400000 */
[----:B------:R-:W-:Y:S01]  /*43f0*/  FMNMX3.NAN R25, |R11|, |R10|, R25, !PT ;  /* 0x4000000a0b197276 */ /* 0x000fe20007820219 */
[----:B----4-:R-:W-:Y:S01]  /*4400*/  FMUL R114, R49, R114 ;  /* 0x0000007231727220 */ /* 0x010fe20000400000 */
[----:B------:R-:W-:-:S02]  /*4410*/  SHF.R.U32.HI R18, RZ, 0x3, R127 ;  /* 0x00000003ff127819 */ /* 0x000fc4000001167f */
[----:B------:R-:W-:Y:S01]  /*4420*/  F2FP.BF16.F32.PACK_AB R11, R24, R37 ;  /* 0x00000025180b723e */ /* 0x000fe200000010ff */
[----:B------:R-:W-:Y:S01]  /*4430*/  FMUL R114, R95, R114 ;  /* 0x000000725f727220 */ /* 0x000fe20000400000 */
[----:B------:R-:W-:Y:S02]  /*4440*/  F2FP.BF16.F32.PACK_AB R10, R10, R39 ;  /* 0x000000270a0a723e */ /* 0x000fe400000010ff */
[----:B------:R-:W-:Y:S01]  /*4450*/  LOP3.LUT R18, R127, 0x30, R18, 0x78, !PT ;  /* 0x000000307f127812 */ /* 0x000fe200078e7812 */
[----:B------:R-:W-:Y:S01]  /*4460*/  FMUL R114, R55, R114 ;  /* 0x0000007237727220 */ /* 0x000fe20000400000 */
[----:B------:R-:W-:Y:S02]  /*4470*/  F2FP.BF16.F32.PACK_AB R15, R15, R42 ;  /* 0x0000002a0f0f723e */ /* 0x000fe400000010ff */
[----:B------:R-:W-:Y:S01]  /*4480*/  FMNMX3.NAN R80, |R80|, |R33|, R23, !PT ;  /* 0x4000002150507276 */ /* 0x000fe20007820217 */
[C---:B--2---:R-:W-:Y:S01]  /*4490*/  FMUL R5, R55.reuse, R90 ;  /* 0x0000005a37057220 */ /* 0x044fe20000400000 */
[----:B------:R-:W-:Y:S01]  /*44a0*/  FMUL R7, R55, R92 ;  /* 0x0000005c37077220 */ /* 0x000fe20000400000 */
[----:B------:R-:W-:-:S02]  /*44b0*/  F2FP.BF16.F32.PACK_AB R8, R114, R31 ;  /* 0x0000001f7208723e */ /* 0x000fc400000010ff */
[----:B------:R-:W-:Y:S02]  /*44c0*/  FMNMX.NAN R20, R21, R20, !PT ;  /* 0x0000001415147209 */ /* 0x000fe40007820000 */
[----:B------:R-:W-:Y:S02]  /*44d0*/  FMNMX.NAN R29, |R5|, |R40|, !PT ;  /* 0x40000028051d7209 */ /* 0x000fe40007820200 */
[----:B------:R-:W-:Y:S02]  /*44e0*/  F2FP.BF16.F32.PACK_AB R6, R118, R5 ;  /* 0x000000057606723e */ /* 0x000fe400000010ff */
[----:B------:R-:W-:Y:S01]  /*44f0*/  F2FP.BF16.F32.PACK_AB R5, R120, R9 ;  /* 0x000000097805723e */ /* 0x000fe200000010ff */
[----:B------:R-:W-:Y:S01]  /*4500*/  FMUL R9, R55, R122 ;  /* 0x0000007a37097220 */ /* 0x000fe20000400000 */
[----:B------:R-:W-:Y:S02]  /*4510*/  FMNMX.NAN R27, |R7|, |R42|, !PT ;  /* 0x4000002a071b7209 */ /* 0x000fe40007820200 */
[----:B------:R-:W-:-:S02]  /*4520*/  F2FP.BF16.F32.PACK_AB R7, R116, R7 ;  /* 0x000000077407723e */ /* 0x000fc400000010ff */
[C---:B------:R-:W-:Y:S02]  /*4530*/  FMNMX.NAN R26, |R9|.reuse, |R12|, !PT ;  /* 0x4000000c091a7209 */ /* 0x040fe40007820200 */
[----:B------:R-:W-:Y:S02]  /*4540*/  F2FP.BF16.F32.PACK_AB R4, R9, R86 ;  /* 0x000000560904723e */ /* 0x000fe400000010ff */
[----:B------:R-:W-:Y:S02]  /*4550*/  F2FP.BF16.F32.PACK_AB R9, R22, R33 ;  /* 0x000000211609723e */ /* 0x000fe400000010ff */
[-C--:B------:R-:W-:Y:S01]  /*4560*/  F2FP.BF16.F32.PACK_AB R12, R12, R35.reuse ;  /* 0x000000230c0c723e */ /* 0x080fe200000010ff */
[----:B------:R1:W-:Y:S01]  /*4570*/  STS.128 [R16], R4 ;  /* 0x0000000410007388 */ /* 0x0003e20000000c00 */
[----:B------:R-:W-:Y:S02]  /*4580*/  FMNMX.NAN R86, |R86|, |R35|, !PT ;  /* 0x4000002356567209 */ /* 0x000fe40007820200 */
[----:B------:R-:W-:Y:S01]  /*4590*/  FMNMX3.NAN R27, |R84|, |R37|, R27, !PT ;  /* 0x40000025541b7276 */ /* 0x000fe2000782021b */
[----:B------:R1:W-:Y:S01]  /*45a0*/  STS.128 [R17], R8 ;  /* 0x0000000811007388 */ /* 0x0003e20000000c00 */
[----:B------:R-:W-:-:S02]  /*45b0*/  FMNMX3.NAN R26, |R19|, |R114|, R26, !PT ;  /* 0x40000072131a7276 */ /* 0x000fc4000782021a */
[----:B------:R-:W-:Y:S01]  /*45c0*/  FMNMX3.NAN R29, |R82|, |R39|, R29, !PT ;  /* 0x40000027521d7276 */ /* 0x000fe2000782021d */
[----:B------:R1:W-:Y:S01]  /*45d0*/  STS.128 [R18], R12 ;  /* 0x0000000c12007388 */ /* 0x0003e20000000c00 */
[----:B------:R-:W-:Y:S02]  /*45e0*/  FMNMX3.NAN R86, |R78|, |R31|, R86, !PT ;  /* 0x4000001f4e567276 */ /* 0x000fe40007820256 */
[----:B------:R-:W-:Y:S01]  /*45f0*/  FMNMX.NAN R27, R27, R80, !PT ;  /* 0x000000501b1b7209 */ /* 0x000fe20007820000 */
[----:B------:R2:W-:Y:S06]  /*4600*/  MEMBAR.ALL.CTA ;  /* 0x0000000000007992 */ /* 0x0005ec0000008000 */
[----:B--2---:R-:W2:Y:S01]  /*4610*/  FENCE.VIEW.ASYNC.S ;  /* 0x00000000000073c6 */ /* 0x004ea20000000000 */
[----:B------:R-:W-:-:S02]  /*4620*/  FMNMX3.NAN R20, R26, R25, R20, !PT ;  /* 0x000000191a147276 */ /* 0x000fc40007820014 */
[----:B------:R-:W-:-:S04]  /*4630*/  FMNMX3.NAN R27, R86, R29, R27, !PT ;  /* 0x0000001d561b7276 */ /* 0x000fc8000782001b */
[----:B------:R-:W-:-:S04]  /*4640*/  FMNMX3.NAN R20, R27, R20, RZ, !PT ;  /* 0x000000141b147276 */ /* 0x000fc800078200ff */
[----:B------:R-:W-:Y:S01]  /*4650*/  FMNMX R75, R20, R75, !PT ;  /* 0x0000004b144b7209 */ /* 0x000fe20007800000 */
[----:B--2---:R-:W-:Y:S06]  /*4660*/  BAR.SYNC.DEFER_BLOCKING 0x2, 0x80 ;  /* 0x0082000000007b1d */ /* 0x004fec0000010000 */
[----:B------:R-:W-:Y:S05]  /*4670*/  BRA.U !UP4, `(.L_x_43) ;  /* 0x000000010c447547 */ /* 0x000fea000b800000 */
[----:B------:R-:W-:Y:S01]  /*4680*/  IMAD R76, R53, 0x4, R76 ;  /* 0x00000004354c7824 */ /* 0x000fe200078e024c */
[----:B------:R-:W-:Y:S01]  /*4690*/  UIADD3 UR12, UP0, UPT, UR10, 0x2c0, URZ ;  /* 0x000002c00a0c7890 */ /* 0x000fe2000ff1e0ff */
[----:B------:R-:W-:Y:S02]  /*46a0*/  PLOP3.LUT P0, PT, PT, PT, PT, 0x80, 0x8 ;  /* 0x000000000008781c */ /* 0x000fe40003f0f070 */
[----:B-1----:R-:W-:Y:S01]  /*46b0*/  IADD3 R4, PT, PT, R3, 0x4400, RZ ;  /* 0x0000440003047810 */ /* 0x002fe20007ffe0ff */
[----:B------:R-:W-:Y:S01]  /*46c0*/  IMAD.SHL.U32 R76, R76, 0x10, RZ ;  /* 0x000000104c4c7824 */ /* 0x000fe200078e00ff */
[----:B------:R-:W-:-:S12]  /*46d0*/  UIADD3.X UR13, UPT, UPT, URZ, UR11, URZ, UP0, !UPT ;  /* 0x0000000bff0d7290 */ /* 0x000fd800087fe4ff */
.L_x_44:
        /* <DEDUP_REMOVED lines=10> */
[----:B------:R0:W-:Y:S02]  /*4780*/  UTMACMDFLUSH ;  /* 0x00000000000079b7 */ /* 0x0001e40000000000 */
.L_x_43:
[----:B------:R-:W-:Y:S01]  /*4790*/  BAR.SYNC.DEFER_BLOCKING 0x2, 0x80 ;  /* 0x0082000000007b1d */ /* 0x000fe20000010000 */
[----:B------:R-:W-:Y:S01]  /*47a0*/  HFMA2 R76, -RZ, RZ, 0, 1.1920928955078125e-07 ;  /* 0x00000002ff4c7431 */ /* 0x000fe200000001ff */
[----:B------:R-:W-:-:S04]  /*47b0*/  PLOP3.LUT P0, PT, PT, PT, PT, 0x8, 0x80 ;  /* 0x000000000080781c */ /* 0x000fc80003f0e170 */
[----:B------:R-:W-:Y:S09]  /*47c0*/  @P2 BRA `(.L_x_45) ;  /* 0xffffffe400242947 */ /* 0x000ff2000383ffff */
[----:B------:R-:W-:Y:S01]  /*47d0*/  ELECT P0, URZ, PT ;  /* 0x0000000000ff782f */ /* 0x000fe20003800000 */
[C---:B-1----:R-:W-:Y:S01]  /*47e0*/  IMAD R5, R62.reuse, 0x8, R3 ;  /* 0x000000083e057824 */ /* 0x042fe200078e0203 */
[----:B------:R-:W-:Y:S01]  /*47f0*/  SHF.L.U32 R4, R59, 0x1f, RZ ;  /* 0x0000001f3b047819 */ /* 0x000fe200000006ff */
[----:B------:R-:W-:Y:S01]  /*4800*/  BSSY B0, `(.L_x_46) ;  /* 0x0000006000007945 */ /* 0x000fe20003800000 */
[----:B------:R-:W-:-:S09]  /*4810*/  LEA R55, R62, R3, 0x4 ;  /* 0x000000033e377211 */ /* 0x000fd200078e20ff */
[----:B------:R-:W-:-:S04]  /*4820*/  @P0 IMAD.MOV.U32 R7, RZ, RZ, 0x1 ;  /* 0x00000001ff070424 */ /* 0x000fc800078e00ff */
[----:B------:R1:W-:Y:S01]  /*4830*/  @P0 SYNCS.ARRIVE.TRANS64.ART0 RZ, [R52+URZ+0x60], R7 ;  /* 0x0000600734ff09a7 */ /* 0x0003e200085000ff */
[----:B------:R-:W2:Y:S02]  /*4840*/  SYNCS.PHASECHK.TRANS64.TRYWAIT P0, [R5+URZ+0x70], R4 ;  /* 0x00007004050075a7 */ /* 0x000ea400080011ff */
[----:B-12---:R-:W-:Y:S05]  /*4850*/  @!P0 BRA `(.L_x_47) ;  /* 0x0000000800bc8947 */ /* 0x006fea0003800000 */
.L_x_79:
[----:B------:R-:W-:Y:S05]  /*4860*/  BSYNC B0 ;  /* 0x0000000000007941 */ /* 0x000fea0003800000 */
.L_x_46:
[----:B------:R-:W2:Y:S01]  /*4870*/  LDS.128 R52, [R55+0x30c10] ;  /* 0x030c100037347984 */ /* 0x000ea20000000c00 */
[----:B------:R-:W-:Y:S01]  /*4880*/  CREDUX.MAXABS.F32.NAN UR4, R75 ;  /* 0x000000004b0472cc */ /* 0x000fe20000006400 */
[----:B------:R-:W-:Y:S01]  /*4890*/  BSSY.RECONVERGENT B0, `(.L_x_48) ;  /* 0x0000013000007945 */ /* 0x000fe20003800200 */
[----:B------:R-:W-:Y:S01]  /*48a0*/  ISETP.NE.AND P0, PT, R56, RZ, PT ;  /* 0x000000ff3800720c */ /* 0x000fe20003f05270 */
[----:B------:R3:W-:Y:S06]  /*48b0*/  MEMBAR.ALL.CTA ;  /* 0x0000000000007992 */ /* 0x0007ec0000008000 */
[----:B---3--:R-:W3:Y:S01]  /*48c0*/  FENCE.VIEW.ASYNC.S ;  /* 0x00000000000073c6 */ /* 0x008ee20000000000 */
[----:B------:R-:W-:-:S02]  /*48d0*/  VIADD R60, R60, 0x1 ;  /* 0x000000013c3c7836 */ /* 0x000fc40000000000 */
[----:B------:R-:W-:Y:S02]  /*48e0*/  VIADD R62, R62, 0x1 ;  /* 0x000000013e3e7836 */ /* 0x000fe40000000000 */
[----:B------:R-:W-:Y:S01]  /*48f0*/  IMAD.U32 R4, RZ, RZ, UR4 ;  /* 0x00000004ff047e24 */ /* 0x000fe2000f8e00ff */
[----:B---3--:R3:W-:Y:S04]  /*4900*/  SYNCS.ARRIVE.TRANS64.ART0 RZ, [R5+URZ+0x80], R0 ;  /* 0x0000800005ff79a7 */ /* 0x0087e800085000ff */
[----:B------:R3:W-:Y:S01]  /*4910*/  @!P0 STS [R61+0x30c00], R4 ;  /* 0x030c00043d008388 */ /* 0x0007e20000000800 */
[----:B------:R-:W-:Y:S01]  /*4920*/  BAR.SYNC.DEFER_BLOCKING 0x2, 0x80 ;  /* 0x0082000000007b1d */ /* 0x000fe20000010000 */
[----:B------:R-:W-:-:S13]  /*4930*/  LOP3.LUT P0, RZ, R64, R56, RZ, 0xfc, !PT ;  /* 0x0000003840ff7212 */ /* 0x000fda000780fcff */
[----:B------:R-:W-:Y:S05]  /*4940*/  @P0 BRA `(.L_x_49) ;  /* 0x00000000001c0947 */ /* 0x000fea0003800000 */
[----:B------:R-:W-:Y:S01]  /*4950*/  MOV R3, UR7 ;  /* 0x0000000700037c02 */ /* 0x000fe20008000f00 */
[----:B------:R-:W4:Y:S04]  /*4960*/  LDC.64 R8, c[0x0][0x740] ;  /* 0x0001d000ff087b82 */ /* 0x000f280000000a00 */
[----:B-1-3--:R-:W1:Y:S01]  /*4970*/  LDS.128 R4, [R3+0x30c00] ;  /* 0x030c000003047984 */ /* 0x00ae620000000c00 */
[----:B----4-:R-:W-:Y:S01]  /*4980*/  IMAD.WIDE R8, R2, 0x4, R8 ;  /* 0x0000000402087825 */ /* 0x010fe200078e0208 */
[----:B-1----:R-:W-:-:S04]  /*4990*/  FMNMX3 R4, R4, RZ, R5, !PT ;  /* 0x000000ff04047276 */ /* 0x002fc80007800005 */
[----:B------:R-:W-:-:S05]  /*49a0*/  FMNMX3 R7, R4, R6, R7, !PT ;  /* 0x0000000604077276 */ /* 0x000fca0007800007 */
[----:B------:R4:W-:Y:S02]  /*49b0*/  REDG.E.MAX.S32.STRONG.GPU desc[UR14][R8.64], R7 ;  /* 0x000000070800798e */ /* 0x0009e4000d12e30e */
.L_x_49:
[----:B------:R-:W-:Y:S05]  /*49c0*/  BSYNC.RECONVERGENT B0 ;  /* 0x0000000000007941 */ /* 0x000fea0003800200 */
.L_x_48:
[----:B--2---:R-:W-:Y:S02]  /*49d0*/  ISETP.NE.AND P0, PT, R55, 0x1, PT ;  /* 0x000000013700780c */ /* 0x004fe40003f05270 */
[----:B------:R-:W-:Y:S02]  /*49e0*/  ISETP.NE.AND P1, PT, R62, 0x2, PT ;  /* 0x000000023e00780c */ /* 0x000fe40003f25270 */
[----:B------:R-:W-:Y:S02]  /*49f0*/  ISETP.NE.AND P2, PT, R60, 0x2, PT ;  /* 0x000000023c00780c */ /* 0x000fe40003f45270 */
[----:B---3--:R-:W-:Y:S02]  /*4a00*/  SEL R4, RZ, 0x1, P1 ;  /* 0x00000001ff047807 */ /* 0x008fe40000800000 */
[----:B------:R-:W-:Y:S02]  /*4a10*/  SEL R2, RZ, 0x1, P2 ;  /* 0x00000001ff027807 */ /* 0x000fe40001000000 */
[----:B------:R-:W-:-:S02]  /*4a20*/  LOP3.LUT R59, R59, R4, RZ, 0x3c, !PT ;  /* 0x000000043b3b7212 */ /* 0x000fc400078e3cff */
[----:B------:R-:W-:Y:S02]  /*4a30*/  LOP3.LUT R57, R57, R2, RZ, 0x3c, !PT ;  /* 0x0000000239397212 */ /* 0x000fe400078e3cff */
[----:B------:R-:W-:Y:S02]  /*4a40*/  SEL R62, R62, RZ, P1 ;  /* 0x000000ff3e3e7207 */ /* 0x000fe40000800000 */
[----:B------:R-:W-:Y:S01]  /*4a50*/  SEL R60, R60, RZ, P2 ;  /* 0x000000ff3c3c7207 */ /* 0x000fe20001000000 */
[----:B------:R-:W-:Y:S06]  /*4a60*/  @!P0 BRA `(.L_x_50) ;  /* 0xffffffdc00c08947 */ /* 0x000fec000383ffff */
.L_x_39:
[----:B------:R-:W-:Y:S05]  /*4a70*/  BRA.U !UP4, `(.L_x_51) ;  /* 0x000000010c1c7547 */ /* 0x000fea000b800000 */
[----:B------:R-:W5:Y:S01]  /*4a80*/  S2UR UR4, SR_CgaCtaId ;  /* 0x00000000000479c3 */ /* 0x000f620000008800 */
[----:B------:R-:W-:Y:S02]  /*4a90*/  ELECT P0, URZ, PT ;  /* 0x0000000000ff782f */ /* 0x000fe40003800000 */
[----:B------:R-:W-:Y:S01]  /*4aa0*/  MOV R2, 0x1 ;  /* 0x0000000100027802 */ /* 0x000fe20000000f00 */
[----:B------:R-:W-:-:S04]  /*4ab0*/  UMOV UR5, 0x40 ;  /* 0x0000004000057882 */ /* 0x000fc80000000000 */
[----:B------:R-:W-:Y:S01]  /*4ac0*/  UVIRTCOUNT.DEALLOC.SMPOOL 0x80 ;  /* 0x000000800000784c */ /* 0x000fe20000000000 */
[----:B-----5:R-:W-:-:S09]  /*4ad0*/  ULEA UR4, UR4, UR5, 0x18 ;  /* 0x0000000504047291 */ /* 0x020fd2000f8ec0ff */
[----:B------:R1:W-:Y:S03]  /*4ae0*/  @P0 STS.U8 [UR4], R2 ;  /* 0x00000002ff000988 */ /* 0x0003e60008000004 */
.L_x_51:
[----:B------:R-:W-:Y:S06]  /*4af0*/  BAR.SYNC.DEFER_BLOCKING 0x2, 0x80 ;  /* 0x0082000000007b1d */ /* 0x000fec0000010000 */
[----:B------:R-:W-:Y:S05]  /*4b00*/  BRA.U !UP4, `(.L_x_52) ;  /* 0x000000010c9c7547 */ /* 0x000fea000b800000 */
[----:B------:R-:W5:Y:S01]  /*4b10*/  S2UR UR5, SR_CgaCtaId ;  /* 0x00000000000579c3 */ /* 0x000f620000008800 */
[----:B------:R-:W-:Y:S01]  /*4b20*/  NOP ;  /* 0x0000000000007918 */ /* 0x000fe20000000000 */
[----:B------:R-:W-:Y:S01]  /*4b30*/  UMOV UR4, 0x50 ;  /* 0x0000005000047882 */ /* 0x000fe20000000000 */
[----:B------:R-:W-:Y:S01]  /*4b40*/  LOP3.LUT R4, R63, 0xffff, RZ, 0xc0, !PT ;  /* 0x0000ffff3f047812 */ /* 0x000fe200078ec0ff */
[----:B---3--:R-:W-:-:S03]  /*4b50*/  IMAD.MOV.U32 R3, RZ, RZ, 0xffff ;  /* 0x0000ffffff037424 */ /* 0x008fc600078e00ff */
[----:B------:R-:W-:-:S04]  /*4b60*/  SHF.R.U32.HI R4, RZ, 0x5, R4 ;  /* 0x00000005ff047819 */ /* 0x000fc80000011604 */
[----:B------:R-:W-:Y:S01]  /*4b70*/  SHF.L.U32 R3, R3, R4, RZ ;  /* 0x0000000403037219 */ /* 0x000fe200000006ff */
[----:B-1----:R-:W-:-:S05]  /*4b80*/  VIADD R5, R4, 0x10 ;  /* 0x0000001004057836 */ /* 0x002fca0000000000 */
[----:B------:R-:W-:Y:S01]  /*4b90*/  SHF.L.U32 R0, R0, R5, RZ ;  /* 0x0000000500007219 */ /* 0x000fe200000006ff */
[----:B-----5:R-:W-:-:S03]  /*4ba0*/  ULEA UR5, UR5, UR4, 0x18 ;  /* 0x0000000405057291 */ /* 0x020fc6000f8ec0ff */
[----:B------:R-:W-:-:S04]  /*4bb0*/  LOP3.LUT R5, R0, R3, RZ, 0xfc, !PT ;  /* 0x0000000300057212 */ /* 0x000fc800078efcff */
[C---:B------:R-:W-:Y:S02]  /*4bc0*/  LOP3.LUT R3, R5.reuse, 0xffff, RZ, 0xc0, !PT ;  /* 0x0000ffff05037812 */ /* 0x040fe400078ec0ff */
[----:B------:R-:W1:Y:S02]  /*4bd0*/  LDS R2, [UR5] ;  /* 0x00000005ff027984 */ /* 0x000e640008000800 */
[----:B-1----:R-:W-:-:S04]  /*4be0*/  LOP3.LUT R0, R5, 0xffff, R2, 0x80, !PT ;  /* 0x0000ffff05007812 */ /* 0x002fc800078e8002 */
[----:B------:R-:W-:-:S13]  /*4bf0*/  ISETP.NE.AND P0, PT, R0, R3, PT ;  /* 0x000000030000720c */ /* 0x000fda0003f05270 */
[----:B------:R-:W-:Y:S05]  /*4c00*/  @P0 BRA `(.L_x_53) ;  /* 0x0000000000500947 */ /* 0x000fea0003800000 */
[----:B------:R-:W-:Y:S02]  /*4c10*/  SHF.R.U32.HI R0, RZ, 0x10, R2 ;  /* 0x00000010ff007819 */ /* 0x000fe40000011602 */
[----:B------:R-:W-:-:S04]  /*4c20*/  SHF.R.U32.HI R3, RZ, 0x10, R5 ;  /* 0x00000010ff037819 */ /* 0x000fc80000011605 */
[----:B------:R-:W-:-:S04]  /*4c30*/  LOP3.LUT R0, R0, R3, RZ, 0xc0, !PT ;  /* 0x0000000300007212 */ /* 0x000fc800078ec0ff */
[----:B------:R-:W-:-:S13]  /*4c40*/  ISETP.NE.AND P0, PT, R0, R3, PT ;  /* 0x000000030000720c */ /* 0x000fda0003f05270 */
[----:B------:R-:W-:Y:S05]  /*4c50*/  @P0 BRA `(.L_x_54) ;  /* 0x0000000000300947 */ /* 0x000fea0003800000 */
[----:B------:R-:W-:Y:S01]  /*4c60*/  R2UR UR8, R5 ;  /* 0x00000000050872ca */ /* 0x000fe200000e0000 */
[----:B------:R-:W1:Y:S01]  /*4c70*/  S2R R2, SR_LANEID ;  /* 0x0000000000027919 */ /* 0x000e620000000000 */
[----:B------:R-:W-:Y:S02]  /*4c80*/  VOTEU.ANY UR6, UPT, PT ;  /* 0x0000000000067886 */ /* 0x000fe400038e0100 */
[----:B------:R-:W-:-:S09]  /*4c90*/  UFLO.U32 UR6, UR6 ;  /* 0x00000006000672bd */ /* 0x000fd200080e0000 */
[----:B------:R-:W-:-:S06]  /*4ca0*/  ULOP3.LUT UR8, URZ, UR8, URZ, 0x33, !UPT ;  /* 0x00000008ff087292 */ /* 0x000fcc000f8e33ff */
[----:B------:R-:W-:-:S04]  /*4cb0*/  IMAD.U32 R0, RZ, RZ, UR8 ;  /* 0x00000008ff007e24 */ /* 0x000fc8000f8e00ff */
[----:B------:R-:W3:Y:S02]  /*4cc0*/  REDUX UR4, R0 ;  /* 0x00000000000473c4 */ /* 0x000ee40000000000 */
[----:B------:R4:W-:Y:S01]  /*4cd0*/  UTCATOMSWS.AND URZ, UR8 ;  /* 0x0000000800ff79e3 */ /* 0x0009e20008000000 */
[----:B-1----:R-:W-:Y:S01]  /*4ce0*/  ISETP.EQ.U32.AND P0, PT, R2, UR6, PT ;  /* 0x0000000602007c0c */ /* 0x002fe2000bf02070 */
[----:B---3--:R-:W-:-:S12]  /*4cf0*/  IMAD.U32 R2, RZ, RZ, UR4 ;  /* 0x00000004ff027e24 */ /* 0x008fd8000f8e00ff */
[----:B------:R4:W-:Y:S01]  /*4d00*/  @P0 ATOMS.AND RZ, [UR5], R2 ;  /* 0x00000002ffff098c */ /* 0x0009e2000a800005 */
[----:B------:R-:W-:Y:S05]  /*4d10*/  BRA `(.L_x_55) ;  /* 0x0000000000147947 */ /* 0x000fea0003800000 */
.L_x_54:
[----:B------:R-:W-:Y:S02]  /*4d20*/  MOV R2, 0x4d40 ;  /* 0x00004d4000027802 */ /* 0x000fe40000000f00 */
[----:B--2-4-:R-:W-:Y:S05]  /*4d30*/  CALL.REL.NOINC `($__internal_0_$__cuda_sm10x_tcgen05_guardrail_trap_col_being_dealloced_not_returned_by_alloc) ;  /* 0x0000000400a07944 */ /* 0x014fea0003c00000 */
[----:B------:R-:W-:Y:S05]  /*4d40*/  BRA `(.L_x_55) ;  /* 0x0000000000087947 */ /* 0x000fea0003800000 */
.L_x_53:
[----:B------:R-:W-:Y:S02]  /*4d50*/  MOV R2, 0x4d70 ;  /* 0x00004d7000027802 */ /* 0x000fe40000000f00 */
[----:B--2-4-:R-:W-:Y:S05]  /*4d60*/  CALL.REL.NOINC `($__internal_2_$__cuda_sm10x_tcgen05_guardrail_trap_unallocated_columns_being_dealloced) ;  /* 0x0000000400ac7944 */ /* 0x014fea0003c00000 */
.L_x_55:
[----:B------:R-:W-:Y:S01]  /*4d70*/  NOP ;  /* 0x0000000000007918 */ /* 0x000fe20000000000 */
.L_x_52:
[----:B------:R-:W-:-:S04]  /*4d80*/  DEPBAR.LE SB0, 0x0 ;  /* 0x000080000000791a */ /* 0x000fc80000000000 */
[----:B------:R-:W-:-:S04]  /*4d90*/  DEPBAR.LE SB0, 0x0 ;  /* 0x000080000000791a */ /* 0x000fc80000000000 */
[----:B----4-:R-:W-:Y:S05]  /*4da0*/  EXIT ;  /* 0x000000000000794d */ /* 0x010fea0003800000 */
.L_x_9:
[----:B------:R-:W-:-:S07]  /*4db0*/  MOV R20, R21 ;  /* 0x0000001500147202 */ /* 0x000fce0000000f00 */
.L_x_56:
[----:B----4-:R4:W3:Y:S02]  /*4dc0*/  SYNCS.PHASECHK.TRANS64.TRYWAIT P0, [R14+URZ+0x80], R21 ;  /* 0x000080150e0075a7 */ /* 0x0108e400080011ff */
[----:B---3--:R-:W-:Y:S05]  /*4dd0*/  @!P0 NANOSLEEP.SYNCS 0x989680 ;  /* 0x009896800000895d */ /* 0x008fea0003900000 */
[----:B------:R-:W3:Y:S02]  /*4de0*/  @!P0 SYNCS.PHASECHK.TRANS64 P0, [R14+URZ+0x80], R21 ;  /* 0x000080150e0085a7 */ /* 0x000ee400080010ff */
[----:B---3--:R-:W-:Y:S05]  /*4df0*/  @!P0 BRA `(.L_x_56) ;  /* 0xfffffffc00f08947 */ /* 0x008fea000383ffff */
[----:B------:R-:W-:Y:S05]  /*4e00*/  BRA `(.L_x_57) ;  /* 0xffffffbc00ac7947 */ /* 0x000fea000383ffff */
.L_x_11:
[----:B------:R-:W-:-:S07]  /*4e10*/  MOV R7, R6 ;  /* 0x0000000600077202 */ /* 0x000fce0000000f00 */
.L_x_58:
[----:B--2---:R2:W3:Y:S02]  /*4e20*/  SYNCS.PHASECHK.TRANS64.TRYWAIT P0, [R2+URZ+0x80], R7 ;  /* 0x00008007020075a7 */ /* 0x0044e400080011ff */
[----:B---3--:R-:W-:Y:S05]  /*4e30*/  @!P0 NANOSLEEP.SYNCS 0x989680 ;  /* 0x009896800000895d */ /* 0x008fea0003900000 */
[----:B------:R-:W3:Y:S02]  /*4e40*/  @!P0 SYNCS.PHASECHK.TRANS64 P0, [R2+URZ+0x80], R7 ;  /* 0x00008007020085a7 */ /* 0x000ee400080010ff */
[----:B---3--:R-:W-:Y:S05]  /*4e50*/  @!P0 BRA `(.L_x_58) ;  /* 0xfffffffc00f08947 */ /* 0x008fea000383ffff */
[----:B------:R-:W-:Y:S05]  /*4e60*/  BRA `(.L_x_59) ;  /* 0xffffffc000507947 */ /* 0x000fea000383ffff */
.L_x_12:
[----:B------:R-:W-:-:S07]  /*4e70*/  MOV R13, R12 ;  /* 0x0000000c000d7202 */ /* 0x000fce0000000f00 */
.L_x_60:
[----:B--2---:R2:W3:Y:S02]  /*4e80*/  SYNCS.PHASECHK.TRANS64.TRYWAIT P0, [R8+URZ+0x80], R13 ;  /* 0x0000800d080075a7 */ /* 0x0044e400080011ff */
[----:B---3--:R-:W-:Y:S05]  /*4e90*/  @!P0 NANOSLEEP.SYNCS 0x989680 ;  /* 0x009896800000895d */ /* 0x008fea0003900000 */
[----:B------:R-:W3:Y:S02]  /*4ea0*/  @!P0 SYNCS.PHASECHK.TRANS64 P0, [R8+URZ+0x80], R13 ;  /* 0x0000800d080085a7 */ /* 0x000ee400080010ff */
[----:B---3--:R-:W-:Y:S05]  /*4eb0*/  @!P0 BRA `(.L_x_60) ;  /* 0xfffffffc00f08947 */ /* 0x008fea000383ffff */
[----:B------:R-:W-:Y:S05]  /*4ec0*/  BRA `(.L_x_4) ;  /* 0xffffffc000847947 */ /* 0x000fea000383ffff */
.L_x_14:
[----:B------:R-:W-:-:S07]  /*4ed0*/  MOV R0, UR23 ;  /* 0x0000001700007c02 */ /* 0x000fce0008000f00 */
.L_x_61:
[----:B---3--:R3:W4:Y:S02]  /*4ee0*/  SYNCS.PHASECHK.TRANS64.TRYWAIT P0, [R0+URZ+0x70], RZ ;  /* 0x000070ff000075a7 */ /* 0x00872400080011ff */
[----:B----4-:R-:W-:Y:S05]  /*4ef0*/  @!P0 NANOSLEEP.SYNCS 0x989680 ;  /* 0x009896800000895d */ /* 0x010fea0003900000 */
[----:B------:R-:W4:Y:S02]  /*4f00*/  @!P0 SYNCS.PHASECHK.TRANS64 P0, [R0+URZ+0x70], RZ ;  /* 0x000070ff000085a7 */ /* 0x000f2400080010ff */
[----:B----4-:R-:W-:Y:S05]  /*4f10*/  @!P0 BRA `(.L_x_61) ;  /* 0xfffffffc00f08947 */ /* 0x010fea000383ffff */
[----:B------:R-:W-:Y:S05]  /*4f20*/  BRA `(.L_x_62) ;  /* 0xffffffc000887947 */ /* 0x000fea000383ffff */
.L_x_17:
[----:B------:R-:W-:Y:S02]  /*4f30*/  MOV R4, UR16 ;  /* 0x0000001000047c02 */ /* 0x000fe40008000f00 */
[----:B------:R-:W-:Y:S02]  /*4f40*/  MOV R5, UR16 ;  /* 0x0000001000057c02 */ /* 0x000fe40008000f00 */
[----:B------:R-:W-:-:S07]  /*4f50*/  MOV R0, UR5 ;  /* 0x0000000500007c02 */ /* 0x000fce0008000f00 */
.L_x_63:
[----:B--2---:R2:W3:Y:S02]  /*4f60*/  SYNCS.PHASECHK.TRANS64.TRYWAIT P0, [R0+URZ+0x28], R5 ;  /* 0x00002805000075a7 */ /* 0x0044e400080011ff */
[----:B---3--:R-:W-:Y:S05]  /*4f70*/  @!P0 NANOSLEEP.SYNCS 0x989680 ;  /* 0x009896800000895d */ /* 0x008fea0003900000 */
[----:B------:R-:W3:Y:S02]  /*4f80*/  @!P0 SYNCS.PHASECHK.TRANS64 P0, [R0+URZ+0x28], R5 ;  /* 0x00002805000085a7 */ /* 0x000ee400080010ff */
[----:B---3--:R-:W-:Y:S05]  /*4f90*/  @!P0 BRA `(.L_x_63) ;  /* 0xfffffffc00f08947 */ /* 0x008fea000383ffff */
[----:B------:R-:W-:Y:S05]  /*4fa0*/  BRA `(.L_x_16) ;  /* 0xffffffc400407947 */ /* 0x000fea000383ffff */
.L_x_19:
[----:B------:R-:W-:-:S07]  /*4fb0*/  MOV R5, R4 ;  /* 0x0000000400057202 */ /* 0x000fce0000000f00 */
.L_x_64:
[----:B---3--:R3:W4:Y:S02]  /*4fc0*/  SYNCS.PHASECHK.TRANS64.TRYWAIT P0, [R3+URZ+0x70], R5 ;  /* 0x00007005030075a7 */ /* 0x00872400080011ff */
[----:B----4-:R-:W-:Y:S05]  /*4fd0*/  @!P0 NANOSLEEP.SYNCS 0x989680 ;  /* 0x009896800000895d */ /* 0x010fea0003900000 */
[----:B------:R-:W4:Y:S02]  /*4fe0*/  @!P0 SYNCS.PHASECHK.TRANS64 P0, [R3+URZ+0x70], R5 ;  /* 0x00007005030085a7 */ /* 0x000f2400080010ff */
[----:B----4-:R-:W-:Y:S05]  /*4ff0*/  @!P0 BRA `(.L_x_64) ;  /* 0xfffffffc00f08947 */ /* 0x010fea000383ffff */
[----:B------:R-:W-:Y:S05]  /*5000*/  BRA `(.L_x_65) ;  /* 0xffffffc400907947 */ /* 0x000fea000383ffff */
.L_x_21:
[----:B------:R-:W-:Y:S02]  /*5010*/  MOV R2, UR4 ;  /* 0x0000000400027c02 */ /* 0x000fe40008000f00 */
[----:B------:R-:W-:Y:S02]  /*5020*/  MOV R3, UR4 ;  /* 0x0000000400037c02 */ /* 0x000fe40008000f00 */
[----:B------:R-:W-:-:S07]  /*5030*/  MOV R0, UR5 ;  /* 0x0000000500007c02 */ /* 0x000fce0008000f00 */
.L_x_66:
[----:B---3--:R3:W4:Y:S02]  /*5040*/  SYNCS.PHASECHK.TRANS64.TRYWAIT P0, [R0+URZ+0x28], R3 ;  /* 0x00002803000075a7 */ /* 0x00872400080011ff */
[----:B----4-:R-:W-:Y:S05]  /*5050*/  @!P0 NANOSLEEP.SYNCS 0x989680 ;  /* 0x009896800000895d */ /* 0x010fea0003900000 */
[----:B------:R-:W4:Y:S02]  /*5060*/  @!P0 SYNCS.PHASECHK.TRANS64 P0, [R0+URZ+0x28], R3 ;  /* 0x00002803000085a7 */ /* 0x000f2400080010ff */
[----:B----4-:R-:W-:Y:S05]  /*5070*/  @!P0 BRA `(.L_x_66) ;  /* 0xfffffffc00f08947 */ /* 0x010fea000383ffff */
[----:B------:R-:W-:Y:S05]  /*5080*/  BRA `(.L_x_67) ;  /* 0xffffffc800047947 */ /* 0x000fea000383ffff */
.L_x_23:
[----:B------:R-:W-:-:S07]  /*5090*/  MOV R2, UR12 ;  /* 0x0000000c00027c02 */ /* 0x000fce0008000f00 */
.L_x_68:
[----:B---3--:R3:W4:Y:S02]  /*50a0*/  SYNCS.PHASECHK.TRANS64.TRYWAIT P0, [R2+URZ+0x70], RZ ;  /* 0x000070ff020075a7 */ /* 0x00872400080011ff */
[----:B----4-:R-:W-:Y:S05]  /*50b0*/  @!P0 NANOSLEEP.SYNCS 0x989680 ;  /* 0x009896800000895d */ /* 0x010fea0003900000 */
[----:B------:R-:W4:Y:S02]  /*50c0*/  @!P0 SYNCS.PHASECHK.TRANS64 P0, [R2+URZ+0x70], RZ ;  /* 0x000070ff020085a7 */ /* 0x000f2400080010ff */
[----:B----4-:R-:W-:Y:S05]  /*50d0*/  @!P0 BRA `(.L_x_68) ;  /* 0xfffffffc00f08947 */ /* 0x010fea000383ffff */
[----:B------:R-:W-:Y:S05]  /*50e0*/  BRA `(.L_x_69) ;  /* 0xffffffc8001c7947 */ /* 0x000fea000383ffff */
.L_x_26:
[----:B------:R-:W-:Y:S02]  /*50f0*/  MOV R0, UR18 ;  /* 0x0000001200007c02 */ /* 0x000fe40008000f00 */
[----:B------:R-:W-:-:S07]  /*5100*/  MOV R3, R2 ;  /* 0x0000000200037202 */ /* 0x000fce0000000f00 */
.L_x_70:
[----:B---3--:R3:W4:Y:S02]  /*5110*/  SYNCS.PHASECHK.TRANS64.TRYWAIT P0, [R0+URZ+0x60], R3 ;  /* 0x00006003000075a7 */ /* 0x00872400080011ff */
[----:B----4-:R-:W-:Y:S05]  /*5120*/  @!P0 NANOSLEEP.SYNCS 0x989680 ;  /* 0x009896800000895d */ /* 0x010fea0003900000 */
[----:B------:R-:W4:Y:S02]  /*5130*/  @!P0 SYNCS.PHASECHK.TRANS64 P0, [R0+URZ+0x60], R3 ;  /* 0x00006003000085a7 */ /* 0x000f2400080010ff */
[----:B----4-:R-:W-:Y:S05]  /*5140*/  @!P0 BRA `(.L_x_70) ;  /* 0xfffffffc00f08947 */ /* 0x010fea000383ffff */
[----:B------:R-:W-:Y:S05]  /*5150*/  BRA `(.L_x_25) ;  /* 0xffffffcc00407947 */ /* 0x000fea000383ffff */
.L_x_28:
[----:B------:R-:W-:Y:S02]  /*5160*/  MOV R2, UR23 ;  /* 0x0000001700027c02 */ /* 0x000fe40008000f00 */
[----:B------:R-:W-:Y:S02]  /*5170*/  MOV R3, UR23 ;  /* 0x0000001700037c02 */ /* 0x000fe40008000f00 */
[----:B------:R-:W-:Y:S07]  /*5180*/  MOV R0, UR13 ;  /* 0x0000000d00007c02 */ /* 0x000fee0008000f00 */
.L_x_71:
[----:B---3--:R3:W4:Y:S02]  /*5190*/  SYNCS.PHASECHK.TRANS64.TRYWAIT P1, [R0+URZ], R3 ;  /* 0x00000003000075a7 */ /* 0x00872400080211ff */
[----:B----4-:R-:W-:Y:S05]  /*51a0*/  @!P1 NANOSLEEP.SYNCS 0x989680 ;  /* 0x009896800000995d */ /* 0x010fea0003900000 */
[----:B------:R-:W4:Y:S02]  /*51b0*/  @!P1 SYNCS.PHASECHK.TRANS64 P1, [R0+URZ], R3 ;  /* 0x00000003000095a7 */ /* 0x000f2400080210ff */
[----:B----4-:R-:W-:Y:S05]  /*51c0*/  @!P1 BRA `(.L_x_71) ;  /* 0xfffffffc00f09947 */ /* 0x010fea000383ffff */
[----:B------:R-:W-:Y:S05]  /*51d0*/  BRA `(.L_x_27) ;  /* 0xffffffcc00b47947 */ /* 0x000fea000383ffff */
.L_x_30:
[----:B------:R-:W-:-:S07]  /*51e0*/  MOV R2, R3 ;  /* 0x0000000300027202 */ /* 0x000fce0000000f00 */
.L_x_72:
[----:B----4-:R4:W3:Y:S02]  /*51f0*/  SYNCS.PHASECHK.TRANS64.TRYWAIT P0, [R0+URZ+0x70], R3 ;  /* 0x00007003000075a7 */ /* 0x0108e400080011ff */
[----:B---3--:R-:W-:Y:S05]  /*5200*/  @!P0 NANOSLEEP.SYNCS 0x989680 ;  /* 0x009896800000895d */ /* 0x008fea0003900000 */
[----:B------:R-:W3:Y:S02]  /*5210*/  @!P0 SYNCS.PHASECHK.TRANS64 P0, [R0+URZ+0x70], R3 ;  /* 0x00007003000085a7 */ /* 0x000ee400080010ff */
[----:B---3--:R-:W-:Y:S05]  /*5220*/  @!P0 BRA `(.L_x_72) ;  /* 0xfffffffc00f08947 */ /* 0x008fea000383ffff */
[----:B------:R-:W-:Y:S05]  /*5230*/  BRA `(.L_x_73) ;  /* 0xffffffd000387947 */ /* 0x000fea000383ffff */
.L_x_32:
[----:B------:R-:W-:-:S07]  /*5240*/  MOV R3, R2 ;  /* 0x0000000200037202 */ /* 0x000fce0000000f00 */
.L_x_74:
[----:B---3--:R3:W4:Y:S02]  /*5250*/  SYNCS.PHASECHK.TRANS64.TRYWAIT P0, [R0+URZ+0x60], R3 ;  /* 0x00006003000075a7 */ /* 0x00872400080011ff */
[----:B----4-:R-:W-:Y:S05]  /*5260*/  @!P0 NANOSLEEP.SYNCS 0x989680 ;  /* 0x009896800000895d */ /* 0x010fea0003900000 */
[----:B------:R-:W4:Y:S02]  /*5270*/  @!P0 SYNCS.PHASECHK.TRANS64 P0, [R0+URZ+0x60], R3 ;  /* 0x00006003000085a7 */ /* 0x000f2400080010ff */
[----:B----4-:R-:W-:Y:S05]  /*5280*/  @!P0 BRA `(.L_x_74) ;  /* 0xfffffffc00f08947 */ /* 0x010fea000383ffff */
[----:B------:R-:W-:Y:S05]  /*5290*/  BRA `(.L_x_22) ;  /* 0xffffffd0008c7947 */ /* 0x000fea000383ffff */
.L_x_38:
[----:B---3--:R3:W4:Y:S02]  /*52a0*/  SYNCS.PHASECHK.TRANS64.TRYWAIT P0, [R3+URZ+0x70], RZ ;  /* 0x000070ff030075a7 */ /* 0x00872400080011ff */
[----:B----4-:R-:W-:Y:S05]  /*52b0*/  @!P0 NANOSLEEP.SYNCS 0x989680 ;  /* 0x009896800000895d */ /* 0x010fea0003900000 */
[----:B------:R-:W4:Y:S02]  /*52c0*/  @!P0 SYNCS.PHASECHK.TRANS64 P0, [R3+URZ+0x70], RZ ;  /* 0x000070ff030085a7 */ /* 0x000f2400080010ff */
[----:B----4-:R-:W-:Y:S05]  /*52d0*/  @!P0 BRA `(.L_x_38) ;  /* 0xfffffffc00f08947 */ /* 0x010fea000383ffff */
[----:B------:R-:W-:Y:S05]  /*52e0*/  BRA `(.L_x_75) ;  /* 0xffffffd4005c7947 */ /* 0x000fea000383ffff */
.L_x_40:
[----:B------:R-:W-:-:S07]  /*52f0*/  MOV R4, R5 ;  /* 0x0000000500047202 */ /* 0x000fce0000000f00 */
.L_x_76:
[----:B-1----:R1:W2:Y:S02]  /*5300*/  SYNCS.PHASECHK.TRANS64.TRYWAIT P1, [R52+URZ+0x50], R5 ;  /* 0x00005005340075a7 */ /* 0x0022a400080211ff */
[----:B--2---:R-:W-:Y:S05]  /*5310*/  @!P1 NANOSLEEP.SYNCS 0x989680 ;  /* 0x009896800000995d */ /* 0x004fea0003900000 */
[----:B------:R-:W2:Y:S02]  /*5320*/  @!P1 SYNCS.PHASECHK.TRANS64 P1, [R52+URZ+0x50], R5 ;  /* 0x00005005340095a7 */ /* 0x000ea400080210ff */
[----:B--2---:R-:W-:Y:S05]  /*5330*/  @!P1 BRA `(.L_x_76) ;  /* 0xfffffffc00f09947 */ /* 0x004fea000383ffff */
[----:B------:R-:W-:Y:S05]  /*5340*/  BRA `(.L_x_77) ;  /* 0xffffffd800307947 */ /* 0x000fea000383ffff */
.L_x_47:
[-C--:B------:R-:W-:Y:S02]  /*5350*/  MOV R6, R4.reuse ;  /* 0x0000000400067202 */ /* 0x080fe40000000f00 */
[----:B------:R-:W-:-:S07]  /*5360*/  MOV R7, R4 ;  /* 0x0000000400077202 */ /* 0x000fce0000000f00 */
.L_x_78:
[----:B-1----:R1:W2:Y:S02]  /*5370*/  SYNCS.PHASECHK.TRANS64.TRYWAIT P0, [R5+URZ+0x70], R7 ;  /* 0x00007007050075a7 */ /* 0x0022a400080011ff */
[----:B--2---:R-:W-:Y:S05]  /*5380*/  @!P0 NANOSLEEP.SYNCS 0x989680 ;  /* 0x009896800000895d */ /* 0x004fea0003900000 */
[----:B------:R-:W2:Y:S02]  /*5390*/  @!P0 SYNCS.PHASECHK.TRANS64 P0, [R5+URZ+0x70], R7 ;  /* 0x00007007050085a7 */ /* 0x000ea400080010ff */
[----:B--2---:R-:W-:Y:S05]  /*53a0*/  @!P0 BRA `(.L_x_78) ;  /* 0xfffffffc00f08947 */ /* 0x004fea000383ffff */
[----:B------:R-:W-:Y:S05]  /*53b0*/  BRA `(.L_x_79) ;  /* 0xfffffff400287947 */ /* 0x000fea000383ffff */
        .weak           $__internal_0_$__cuda_sm10x_tcgen05_guardrail_trap_col_being_dealloced_not_returned_by_alloc
        .type           $__internal_0_$__cuda_sm10x_tcgen05_guardrail_trap_col_being_dealloced_not_returned_by_alloc,@function
        .size           $__internal_0_$__cuda_sm10x_tcgen05_guardrail_trap_col_being_dealloced_not_returned_by_alloc,($__internal_1_$__cuda_sm10x_tcgen05_guardrail_trap_phase_invalid_during_alloc - $__internal_0_$__cuda_sm10x_tcgen05_guardrail_trap_col_being_dealloced_not_returned_by_alloc)
$__internal_0_$__cuda_sm10x_tcgen05_guardrail_trap_col_being_dealloced_not_returned_by_alloc:
[----:B------:R-:W-:Y:S05]  /*53c0*/  BPT.TRAP 0x1 ;  /* 0x000000040000795c */ /* 0x000fea0000300000 */
[----:B------:R-:W-:-:S04]  /*53d0*/  HFMA2 R3, -RZ, RZ, 0, 0 ;  /* 0x00000000ff037431 */ /* 0x000fc800000001ff */
[----:B------:R-:W-:Y:S05]  /*53e0*/  RET.REL.NODEC R2 `(kernel_cutlass_kernel_cudnngrouped_gemmgrouped_gemm_swiglugrouped_gemm_swiglu_quantBlockScaledContiguousGroupedGemmKernel_object_at__TiledMMA_ThrLayoutVMNK11110000_PermutationMNK____MMAAt_0) ;  /* 0xffffffac02047950 */ /* 0x000fea0003c3ffff */
        .weak           $__internal_1_$__cuda_sm10x_tcgen05_guardrail_trap_phase_invalid_during_alloc
        .type           $__internal_1_$__cuda_sm10x_tcgen05_guardrail_trap_phase_invalid_during_alloc,@function
        .size           $__internal_1_$__cuda_sm10x_tcgen05_guardrail_trap_phase_invalid_during_alloc,($__internal_2_$__cuda_sm10x_tcgen05_guardrail_trap_unallocated_columns_being_dealloced - $__internal_1_$__cuda_sm10x_tcgen05_guardrail_trap_phase_invalid_during_alloc)
$__internal_1_$__cuda_sm10x_tcgen05_guardrail_trap_phase_invalid_during_alloc:
[----:B------:R-:W-:Y:S05]  /*53f0*/  BPT.TRAP 0x1 ;  /* 0x000000040000795c */ /* 0x000fea0000300000 */
[----:B------:R-:W-:-:S04]  /*5400*/  MOV R3, 0x0 ;  /* 0x0000000000037802 */ /* 0x000fc80000000f00 */
[----:B------:R-:W-:Y:S05]  /*5410*/  RET.REL.NODEC R2 `(kernel_cutlass_kernel_cudnngrouped_gemmgrouped_gemm_swiglugrouped_gemm_swiglu_quantBlockScaledContiguousGroupedGemmKernel_object_at__TiledMMA_ThrLayoutVMNK11110000_PermutationMNK____MMAAt_0) ;  /* 0xffffffa802f87950 */ /* 0x000fea0003c3ffff */
        .weak           $__internal_2_$__cuda_sm10x_tcgen05_guardrail_trap_unallocated_columns_being_dealloced
        .type           $__internal_2_$__cuda_sm10x_tcgen05_guardrail_trap_unallocated_columns_being_dealloced,@function
        .size           $__internal_2_$__cuda_sm10x_tcgen05_guardrail_trap_unallocated_columns_being_dealloced,(.L_x_83 - $__internal_2_$__cuda_sm10x_tcgen05_guardrail_trap_unallocated_columns_being_dealloced)
$__internal_2_$__cuda_sm10x_tcgen05_guardrail_trap_unallocated_columns_being_dealloced:
[----:B------:R-:W-:Y:S05]  /*5420*/  BPT.TRAP 0x1 ;  /* 0x000000040000795c */ /* 0x000fea0000300000 */
[----:B------:R-:W-:-:S04]  /*5430*/  HFMA2 R3, -RZ, RZ, 0, 0 ;  /* 0x00000000ff037431 */ /* 0x000fc800000001ff */
[----:B------:R-:W-:Y:S05]  /*5440*/  RET.REL.NODEC R2 `(kernel_cutlass_kernel_cudnngrouped_gemmgrouped_gemm_swiglugrouped_gemm_swiglu_quantBlockScaledContiguousGroupedGemmKernel_object_at__TiledMMA_ThrLayoutVMNK11110000_PermutationMNK____MMAAt_0) ;  /* 0xffffffa802ec7950 */ /* 0x000fea0003c3ffff */
.L_x_80:
[----:B------:R-:W-:-:S00]  /*5450*/  BRA `(.L_x_80) ;  /* 0xfffffffc00fc7947 */ /* 0x000fc0000383ffff */
[----:B------:R-:W-:-:S00]  /*5460*/  NOP ;  /* 0x0000000000007918 */ /* 0x000fc00000000000 */
        /* <DEDUP_REMOVED lines=9> */
.L_x_83:


//--------------------- .nv.shared.kernel_cutlass_kernel_cudnngrouped_gemmgrouped_gemm_swiglugrouped_gemm_swiglu_quantBlockScaledContiguousGroupedGemmKernel_object_at__TiledMMA_ThrLayoutVMNK11110000_PermutationMNK____MMAAt_0 --------------------------
	.section	.nv.shared.kernel_cutlass_kernel_cudnngrouped_gemmgrouped_gemm_swiglugrouped_gemm_swiglu_quantBlockScaledContiguousGroupedGemmKernel_object_at__TiledMMA_ThrLayoutVMNK11110000_PermutationMNK____MMAAt_0,"aw",@nobits
	.sectionflags	@""
	.align	1024
	.zero		1024


//--------------------- .nv.shared.reserved.0     --------------------------
	.section	.nv.shared.reserved.0,"aw",@nobits
	.align	8
	.weak		__nv_reservedSMEM_offset_0_alias
	.size		__nv_reservedSMEM_offset_0_alias, 0, 64
	.other		__nv_reservedSMEM_offset_0_alias,@"STO_CUDA_RESERVED_SHARED STV_DEFAULT"
__nv_reservedSMEM_offset_0_alias:
	.zero		0
.nv.shared.reserved.0:
	.zero		64
	.weak		__nv_reservedSMEM_allocation_phase
	.type		__nv_reservedSMEM_allocation_phase,@object
	.size		__nv_reservedSMEM_allocation_phase,(.L_0 - __nv_reservedSMEM_allocation_phase)
__nv_reservedSMEM_allocation_phase:
	.zero		1
.L_0:
	.zero		7
	.weak		__nv_reservedSMEM_devtool_atexit_pc
	.type		__nv_reservedSMEM_devtool_atexit_pc,@object
	.size		__nv_reservedSMEM_devtool_atexit_pc,(__nv_reservedSMEM_allocation_mask - __nv_reservedSMEM_devtool_atexit_pc)
__nv_reservedSMEM_devtool_atexit_pc:
	.zero		8
	.weak		__nv_reservedSMEM_allocation_mask
	.type		__nv_reservedSMEM_allocation_mask,@object
	.size		__nv_reservedSMEM_allocation_mask,(.L_2 - __nv_reservedSMEM_allocation_mask)
__nv_reservedSMEM_allocation_mask:
	.zero		4
.L_2:


//--------------------- .nv.constant0.kernel_cutlass_kernel_cudnngrouped_gemmgrouped_gemm_swiglugrouped_gemm_swiglu_quantBlockScaledContiguousGroupedGemmKernel_object_at__TiledMMA_ThrLayoutVMNK11110000_PermutationMNK____MMAAt_0 --------------------------
	.section	.nv.constant0.kernel_cutlass_kernel_cudnngrouped_gemmgrouped_gemm_swiglugrouped_gemm_swiglu_quantBlockScaledContiguousGroupedGemmKernel_object_at__TiledMMA_ThrLayoutVMNK11110000_PermutationMNK____MMAAt_0,"a",@progbits
	.sectionflags	@""
	.align	4
.nv.constant0.kernel_cutlass_kernel_cudnngrouped_gemmgrouped_gemm_swiglugrouped_gemm_swiglu_quantBlockScaledContiguousGroupedGemmKernel_object_at__TiledMMA_ThrLayoutVMNK11110000_PermutationMNK____MMAAt_0:
	.zero		1924


//--------------------- SYMBOLS --------------------------

	.type		.nv.reservedSmem.offset0,@object
	.size		.nv.reservedSmem.offset0,0x4
	.type		.nv.reservedSmem.cap,@object
	.size		.nv.reservedSmem.cap,0x4
